	.target	sm_90a

	.elftype	@"ET_EXEC"


//--------------------- .note.nv.tkinfo           --------------------------
	.section	.note.nv.tkinfo,"",@"SHT_NOTE"
	.sectionflags	@"SHF_NOTE_NV_TKINFO"
	.tkinfo
        /*0018*/ 	.word	0x00000002
        /*0030*/ 	.string	""
        /*0030*/ 	.string	"ptxas"
        /*0030*/ 	.string	"Cuda compilation tools, release 13.0, V13.0.88"
        /*0030*/ 	.string	"Build cuda_13.0.r13.0/compiler.36424714_0"
        /*0030*/ 	.string	"-v  -suppress-debug-info  -lineinfo  -arch sm_90a "



//--------------------- .note.nv.cuinfo           --------------------------
	.section	.note.nv.cuinfo,"",@"SHT_NOTE"
	.sectionflags	@"SHF_NOTE_NV_CUINFO"
        /*0018*/ 	.short	0x0002
        /*001a*/ 	.short	0x005a
        /*001c*/ 	.short	0x0082
	.zero		2


//--------------------- .nv.info                  --------------------------
	.section	.nv.info,"",@"SHT_CUDA_INFO"
	.align	4


	//----- nvinfo : EIATTR_REGCOUNT
	.align		4
        /*0000*/ 	.byte	0x04, 0x2f
        /*0002*/ 	.short	(.L_1 - .L_0)
	.align		4
.L_0:
        /*0004*/ 	.word	index@(gluon_mma)
        /*0008*/ 	.word	0x00000050


	//----- nvinfo : EIATTR_FRAME_SIZE
	.align		4
.L_1:
        /*000c*/ 	.byte	0x04, 0x11
        /*000e*/ 	.short	(.L_3 - .L_2)
	.align		4
.L_2:
        /*0010*/ 	.word	index@(gluon_mma)
        /*0014*/ 	.word	0x00000000


	//----- nvinfo : EIATTR_MIN_STACK_SIZE
	.align		4
.L_3:
        /*0018*/ 	.byte	0x04, 0x12
        /*001a*/ 	.short	(.L_5 - .L_4)
	.align		4
.L_4:
        /*001c*/ 	.word	index@(gluon_mma)
        /*0020*/ 	.word	0x00000000
.L_5:


//--------------------- .nv.compat                --------------------------
	.section	.nv.compat,"",@"SHT_CUDA_COMPAT_INFO"
	.align	4
        /*0000*/ 	.byte	0x02, 0x09, 0x01, 0x00, 0x02, 0x02, 0x04, 0x00, 0x02, 0x05, 0x05, 0x00, 0x03, 0x07, 0x01, 0x01
        /*0010*/ 	.byte	0x02, 0x03, 0x00, 0x00, 0x02, 0x06, 0x01, 0x00, 0x04, 0x0b, 0x08, 0x00, 0x00, 0x00, 0x00, 0x00
        /*0020*/ 	.byte	0x00, 0x00, 0x00, 0x00


//--------------------- .nv.info.gluon_mma        --------------------------
	.section	.nv.info.gluon_mma,"",@"SHT_CUDA_INFO"
	.sectionflags	@""
	.align	4


	//----- nvinfo : EIATTR_CUDA_API_VERSION
	.align		4
        /*0000*/ 	.byte	0x04, 0x37
        /*0002*/ 	.short	(.L_7 - .L_6)
.L_6:
        /*0004*/ 	.word	0x00000082


	//----- nvinfo : EIATTR_KPARAM_INFO
	.align		4
.L_7:
        /*0008*/ 	.byte	0x04, 0x17
        /*000a*/ 	.short	(.L_9 - .L_8)
.L_8:
        /*000c*/ 	.word	0x00000000
        /*0010*/ 	.short	0x0004
        /*0012*/ 	.short	0x0020
        /*0014*/ 	.byte	0x00, 0xf4, 0x21, 0x00


	//----- nvinfo : EIATTR_KPARAM_INFO
	.align		4
.L_9:
        /*0018*/ 	.byte	0x04, 0x17
        /*001a*/ 	.short	(.L_11 - .L_10)
.L_10:
        /*001c*/ 	.word	0x00000000
        /*0020*/ 	.short	0x0003
        /*0022*/ 	.short	0x0018
        /*0024*/ 	.byte	0x00, 0xf4, 0x21, 0x00


	//----- nvinfo : EIATTR_KPARAM_INFO
	.align		4
.L_11:
        /*0028*/ 	.byte	0x04, 0x17
        /*002a*/ 	.short	(.L_13 - .L_12)
.L_12:
        /*002c*/ 	.word	0x00000000
        /*0030*/ 	.short	0x0002
        /*0032*/ 	.short	0x0010
        /*0034*/ 	.byte	0x00, 0xf4, 0x21, 0x00


	//----- nvinfo : EIATTR_KPARAM_INFO
	.align		4
.L_13:
        /*0038*/ 	.byte	0x04, 0x17
        /*003a*/ 	.short	(.L_15 - .L_14)
.L_14:
        /*003c*/ 	.word	0x00000000
        /*0040*/ 	.short	0x0001
        /*0042*/ 	.short	0x0008
        /*0044*/ 	.byte	0x00, 0xf4, 0x21, 0x00


	//----- nvinfo : EIATTR_KPARAM_INFO
	.align		4
.L_15:
        /*0048*/ 	.byte	0x04, 0x17
        /*004a*/ 	.short	(.L_17 - .L_16)
.L_16:
        /*004c*/ 	.word	0x00000000
        /*0050*/ 	.short	0x0000
        /*0052*/ 	.short	0x0000
        /*0054*/ 	.byte	0x00, 0xf4, 0x21, 0x00


	//----- nvinfo : EIATTR_SPARSE_MMA_MASK
	.align		4
.L_17:
        /*0058*/ 	.byte	0x03, 0x50
        /*005a*/ 	.short	0x0000


	//----- nvinfo : EIATTR_MAXREG_COUNT
	.align		4
        /*005c*/ 	.byte	0x03, 0x1b
        /*005e*/ 	.short	0x00ff


	//----- nvinfo : EIATTR_NUM_BARRIERS
	.align		4
        /*0060*/ 	.byte	0x02, 0x4c
        /*0062*/ 	.byte	0x01
	.zero		1


	//----- nvinfo : EIATTR_MERCURY_ISA_VERSION
	.align		4
        /*0064*/ 	.byte	0x03, 0x5f
        /*0066*/ 	.short	0x0101


	//----- nvinfo : EIATTR_EXIT_INSTR_OFFSETS
	.align		4
        /*0068*/ 	.byte	0x04, 0x1c
        /*006a*/ 	.short	(.L_19 - .L_18)


	//   ....[0]....
.L_18:
        /*006c*/ 	.word	0x00002250


	//----- nvinfo : EIATTR_REQNTID
	.align		4
.L_19:
        /*0070*/ 	.byte	0x04, 0x10
        /*0072*/ 	.short	(.L_21 - .L_20)
.L_20:
        /*0074*/ 	.word	0x00000100
        /*0078*/ 	.word	0x00000001
        /*007c*/ 	.word	0x00000001


	//----- nvinfo : EIATTR_CBANK_PARAM_SIZE
	.align		4
.L_21:
        /*0080*/ 	.byte	0x03, 0x19
        /*0082*/ 	.short	0x0028


	//----- nvinfo : EIATTR_PARAM_CBANK
	.align		4
        /*0084*/ 	.byte	0x04, 0x0a
        /*0086*/ 	.short	(.L_23 - .L_22)
	.align		4
.L_22:
        /*0088*/ 	.word	index@(.nv.constant0.gluon_mma)
        /*008c*/ 	.short	0x0210
        /*008e*/ 	.short	0x0028


	//----- nvinfo : EIATTR_SW_WAR
	.align		4
.L_23:
        /*0090*/ 	.byte	0x04, 0x36
        /*0092*/ 	.short	(.L_25 - .L_24)
.L_24:
        /*0094*/ 	.word	0x00000008
.L_25:


//--------------------- .nv.callgraph             --------------------------
	.section	.nv.callgraph,"",@"SHT_CUDA_CALLGRAPH"
	.align	4
	.sectionentsize	8
	.align		4
        /*0000*/ 	.word	0x00000000
	.align		4
        /*0004*/ 	.word	0xffffffff
	.align		4
        /*0008*/ 	.word	0x00000000
	.align		4
        /*000c*/ 	.word	0xfffffffe
	.align		4
        /*0010*/ 	.word	0x00000000
	.align		4
        /*0014*/ 	.word	0xfffffffd
	.align		4
        /*0018*/ 	.word	0x00000000
	.align		4
        /*001c*/ 	.word	0xfffffffc


//--------------------- .text.gluon_mma           --------------------------
	.section	.text.gluon_mma,"ax",@progbits
	.align	128
        .global         gluon_mma
        .type           gluon_mma,@function
        .size           gluon_mma,(.L_x_1 - gluon_mma)
        .other          gluon_mma,@"STO_CUDA_ENTRY STV_DEFAULT"
gluon_mma:
.text.gluon_mma:
[----:B------:R-:W-:Y:S01]  /*0000*/  LDC R1, c[0x0][0x28] ;  /* 0x00000a00ff017b82 */ /* 0x000fe20000000800 */
[----:B------:R-:W0:Y:S07]  /*0010*/  S2R R67, SR_TID.X ;  /* 0x0000000000437919 */ /* 0x000e2e0000002100 */
[----:B------:R-:W1:Y:S01]  /*0020*/  LDC.64 R36, c[0x0][0x210] ;  /* 0x00008400ff247b82 */ /* 0x000e620000000a00 */
[----:B------:R-:W-:Y:S01]  /*0030*/  ULDC.64 UR10, c[0x0][0x208] ;  /* 0x00008200000a7ab9 */ /* 0x000fe20000000a00 */
[----:B0-----:R-:W-:-:S02]  /*0040*/  LOP3.LUT R69, R67, 0xe0, RZ, 0xc0, !PT ;  /* 0x000000e043457812 */ /* 0x001fc400078ec0ff */
[----:B------:R-:W-:Y:S02]  /*0050*/  LOP3.LUT R3, R67, 0x1f, RZ, 0xc0, !PT ;  /* 0x0000001f43037812 */ /* 0x000fe400078ec0ff */
[C---:B-1----:R-:W-:Y:S01]  /*0060*/  LEA R74, P0, R69.reuse, R36, 0x3 ;  /* 0x00000024454a7211 */ /* 0x042fe200078018ff */
[----:B------:R-:W-:Y:S01]  /*0070*/  IMAD.SHL.U32 R0, R69, 0x4, RZ ;  /* 0x0000000445007824 */ /* 0x000fe200078e00ff */
[----:B------:R-:W-:-:S04]  /*0080*/  SHF.R.U32.HI R5, RZ, 0x5, R67 ;  /* 0x00000005ff057819 */ /* 0x000fc80000011643 */
[----:B------:R-:W-:Y:S01]  /*0090*/  LEA.HI.X R75, R0, R37, RZ, 0x1, P0 ;  /* 0x00000025004b7211 */ /* 0x000fe200000f0cff */
[----:B------:R-:W0:Y:S01]  /*00a0*/  S2UR UR8, SR_CgaCtaId ;  /* 0x00000000000879c3 */ /* 0x000e220000008800 */
[----:B------:R-:W-:Y:S01]  /*00b0*/  SGXT.U32 R5, R5, 0x3 ;  /* 0x000000030505781a */ /* 0x000fe20000000000 */
[----:B------:R-:W-:-:S03]  /*00c0*/  IMAD.WIDE.U32 R74, R3, 0x2, R74 ;  /* 0x00000002034a7825 */ /* 0x000fc600078e004a */
[C---:B------:R-:W-:Y:S02]  /*00d0*/  LOP3.LUT R59, R5.reuse, 0x8, RZ, 0xfc, !PT ;  /* 0x00000008053b7812 */ /* 0x040fe400078efcff */
[----:B------:R-:W-:Y:S01]  /*00e0*/  LOP3.LUT R57, R5, 0x10, RZ, 0xfc, !PT ;  /* 0x0000001005397812 */ /* 0x000fe200078efcff */
[----:B------:R-:W2:Y:S02]  /*00f0*/  LDG.E.U16 R56, desc[UR10][R74.64] ;  /* 0x0000000a4a387981 */ /* 0x000ea4000c1e1500 */
[C---:B------:R-:W-:Y:S01]  /*0100*/  IMAD.SHL.U32 R2, R59.reuse, 0x80, RZ ;  /* 0x000000803b027824 */ /* 0x040fe200078e00ff */
[-C--:B------:R-:W-:Y:S01]  /*0110*/  LEA R22, P0, R59, R36.reuse, 0x8 ;  /* 0x000000243b167211 */ /* 0x080fe200078040ff */
[C---:B------:R-:W-:Y:S01]  /*0120*/  IMAD.SHL.U32 R4, R57.reuse, 0x80, RZ ;  /* 0x0000008039047824 */ /* 0x040fe200078e00ff */
[----:B------:R-:W-:Y:S01]  /*0130*/  LEA R30, P1, R57, R36, 0x8 ;  /* 0x00000024391e7211 */ /* 0x000fe200078240ff */
[----:B------:R-:W-:Y:S01]  /*0140*/  IMAD R0, R3, 0x2, R0 ;  /* 0x0000000203007824 */ /* 0x000fe200078e0200 */
[----:B------:R-:W-:Y:S01]  /*0150*/  SHF.R.U32.HI R51, RZ, 0x1, R69 ;  /* 0x00000001ff337819 */ /* 0x000fe20000011645 */
[----:B------:R-:W-:Y:S01]  /*0160*/  UMOV UR4, 0x400 ;  /* 0x0000040000047882 */ /* 0x000fe20000000000 */
[C---:B------:R-:W-:Y:S01]  /*0170*/  LOP3.LUT R55, R5.reuse, 0x18, RZ, 0xfc, !PT ;  /* 0x0000001805377812 */ /* 0x040fe200078efcff */
[----:B------:R-:W3:Y:S01]  /*0180*/  LDG.E.U16 R58, desc[UR10][R74.64+0x80] ;  /* 0x0000800a4a3a7981 */ /* 0x000ee2000c1e1500 */
[----:B------:R-:W-:-:S02]  /*0190*/  LOP3.LUT R45, R5, 0x20, RZ, 0xfc, !PT ;  /* 0x00000020052d7812 */ /* 0x000fc400078efcff */
[C---:B------:R-:W-:Y:S01]  /*01a0*/  LOP3.LUT R53, R5.reuse, 0x28, RZ, 0xfc, !PT ;  /* 0x0000002805357812 */ /* 0x040fe200078efcff */
[----:B------:R-:W4:Y:S01]  /*01b0*/  LDG.E.U16 R73, desc[UR10][R74.64+0x40] ;  /* 0x0000400a4a497981 */ /* 0x000f22000c1e1500 */
[C---:B------:R-:W-:Y:S02]  /*01c0*/  LOP3.LUT R29, R5.reuse, 0x30, RZ, 0xfc, !PT ;  /* 0x00000030051d7812 */ /* 0x040fe400078efcff */
[C---:B------:R-:W-:Y:S01]  /*01d0*/  LOP3.LUT R65, R5.reuse, 0x38, RZ, 0xfc, !PT ;  /* 0x0000003805417812 */ /* 0x040fe200078efcff */
[----:B------:R-:W5:Y:S01]  /*01e0*/  LDG.E.U16 R71, desc[UR10][R74.64+0xc0] ;  /* 0x0000c00a4a477981 */ /* 0x000f62000c1e1500 */
[C---:B------:R-:W-:Y:S02]  /*01f0*/  LOP3.LUT R63, R5.reuse, 0x40, RZ, 0xfc, !PT ;  /* 0x00000040053f7812 */ /* 0x040fe400078efcff */
[----:B------:R-:W-:Y:S01]  /*0200*/  LOP3.LUT R61, R5, 0x48, RZ, 0xfc, !PT ;  /* 0x00000048053d7812 */ /* 0x000fe200078efcff */
[----:B------:R-:W-:Y:S01]  /*0210*/  IMAD.SHL.U32 R6, R29, 0x80, RZ ;  /* 0x000000801d067824 */ /* 0x000fe200078e00ff */
[-C--:B------:R-:W-:Y:S01]  /*0220*/  LEA.HI.X R23, R2, R37.reuse, RZ, 0x1, P0 ;  /* 0x0000002502177211 */ /* 0x080fe200000f0cff */
[----:B------:R-:W-:Y:S01]  /*0230*/  IMAD.SHL.U32 R2, R45, 0x80, RZ ;  /* 0x000000802d027824 */ /* 0x000fe200078e00ff */
[----:B------:R-:W-:Y:S01]  /*0240*/  LEA.HI.X R31, R4, R37, RZ, 0x1, P1 ;  /* 0x00000025041f7211 */ /* 0x000fe200008f0cff */
[----:B------:R-:W-:Y:S01]  /*0250*/  IMAD.SHL.U32 R4, R53, 0x80, RZ ;  /* 0x0000008035047824 */ /* 0x000fe200078e00ff */
[----:B------:R-:W-:Y:S01]  /*0260*/  LOP3.LUT R51, R0, R51, RZ, 0x3c, !PT ;  /* 0x0000003300337212 */ /* 0x000fe200078e3cff */
[C---:B------:R-:W-:Y:S01]  /*0270*/  IMAD.SHL.U32 R0, R55.reuse, 0x80, RZ ;  /* 0x0000008037007824 */ /* 0x040fe200078e00ff */
[-C--:B------:R-:W-:Y:S01]  /*0280*/  LEA R34, P4, R55, R36.reuse, 0x8 ;  /* 0x0000002437227211 */ /* 0x080fe200078840ff */
[----:B------:R-:W-:Y:S01]  /*0290*/  IMAD.SHL.U32 R8, R65, 0x80, RZ ;  /* 0x0000008041087824 */ /* 0x000fe200078e00ff */
[-C--:B------:R-:W-:Y:S01]  /*02a0*/  LEA R20, P5, R45, R36.reuse, 0x8 ;  /* 0x000000242d147211 */ /* 0x080fe200078a40ff */
[----:B------:R-:W-:Y:S01]  /*02b0*/  IMAD.SHL.U32 R10, R63, 0x80, RZ ;  /* 0x000000803f0a7824 */ /* 0x000fe200078e00ff */
[-C--:B------:R-:W-:Y:S01]  /*02c0*/  LEA R18, P6, R53, R36.reuse, 0x8 ;  /* 0x0000002435127211 */ /* 0x080fe200078c40ff */
[----:B------:R-:W-:Y:S01]  /*02d0*/  IMAD.SHL.U32 R12, R61, 0x80, RZ ;  /* 0x000000803d0c7824 */ /* 0x000fe200078e00ff */
[----:B------:R-:W-:-:S02]  /*02e0*/  LEA R32, P0, R29, R36, 0x8 ;  /* 0x000000241d207211 */ /* 0x000fc400078040ff */
[C---:B------:R-:W-:Y:S02]  /*02f0*/  LOP3.LUT R15, R5.reuse, 0x50, RZ, 0xfc, !PT ;  /* 0x00000050050f7812 */ /* 0x040fe400078efcff */
[C---:B------:R-:W-:Y:S02]  /*0300*/  LOP3.LUT R13, R5.reuse, 0x58, RZ, 0xfc, !PT ;  /* 0x00000058050d7812 */ /* 0x040fe400078efcff */
[C---:B------:R-:W-:Y:S02]  /*0310*/  LOP3.LUT R11, R5.reuse, 0x60, RZ, 0xfc, !PT ;  /* 0x00000060050b7812 */ /* 0x040fe400078efcff */
[C---:B------:R-:W-:Y:S02]  /*0320*/  LOP3.LUT R9, R5.reuse, 0x68, RZ, 0xfc, !PT ;  /* 0x0000006805097812 */ /* 0x040fe400078efcff */
[----:B------:R-:W-:Y:S01]  /*0330*/  LOP3.LUT R7, R5, 0x70, RZ, 0xfc, !PT ;  /* 0x0000007005077812 */ /* 0x000fe200078efcff */
[----:B0-----:R-:W-:Y:S01]  /*0340*/  ULEA UR8, UR8, UR4, 0x18 ;  /* 0x0000000408087291 */ /* 0x001fe2000f8ec03f */
[-C--:B------:R-:W-:Y:S01]  /*0350*/  LEA R24, P1, R65, R36.reuse, 0x8 ;  /* 0x0000002441187211 */ /* 0x080fe200078240ff */
[----:B------:R-:W-:Y:S01]  /*0360*/  IMAD.WIDE.U32 R30, R3, 0x2, R30 ;  /* 0x00000002031e7825 */ /* 0x000fe200078e001e */
[----:B------:R-:W-:-:S02]  /*0370*/  LEA R26, P2, R63, R36, 0x8 ;  /* 0x000000243f1a7211 */ /* 0x000fc400078440ff */
[-C--:B------:R-:W-:Y:S01]  /*0380*/  LEA R16, P3, R61, R36.reuse, 0x8 ;  /* 0x000000243d107211 */ /* 0x080fe200078640ff */
[----:B------:R-:W-:Y:S01]  /*0390*/  IMAD.WIDE.U32 R22, R3, 0x2, R22 ;  /* 0x0000000203167825 */ /* 0x000fe200078e0016 */
[----:B------:R-:W-:Y:S01]  /*03a0*/  LOP3.LUT R5, R5, 0x78, RZ, 0xfc, !PT ;  /* 0x0000007805057812 */ /* 0x000fe200078efcff */
[----:B------:R-:W4:Y:S01]  /*03b0*/  LDG.E.U16 R64, desc[UR10][R30.64] ;  /* 0x0000000a1e407981 */ /* 0x000f22000c1e1500 */
[-C--:B------:R-:W-:Y:S02]  /*03c0*/  LEA.HI.X R35, R0, R37.reuse, RZ, 0x1, P4 ;  /* 0x0000002500237211 */ /* 0x080fe400020f0cff */
[-C--:B------:R-:W-:Y:S02]  /*03d0*/  LEA.HI.X R21, R2, R37.reuse, RZ, 0x1, P5 ;  /* 0x0000002502157211 */ /* 0x080fe400028f0cff */
[-C--:B------:R-:W-:Y:S02]  /*03e0*/  LEA.HI.X R19, R4, R37.reuse, RZ, 0x1, P6 ;  /* 0x0000002504137211 */ /* 0x080fe400030f0cff */
[-C--:B------:R-:W-:Y:S01]  /*03f0*/  LEA.HI.X R33, R6, R37.reuse, RZ, 0x1, P0 ;  /* 0x0000002506217211 */ /* 0x080fe200000f0cff */
[----:B------:R-:W-:Y:S01]  /*0400*/  IMAD.SHL.U32 R14, R15, 0x80, RZ ;  /* 0x000000800f0e7824 */ /* 0x000fe200078e00ff */
[-C--:B------:R-:W-:Y:S01]  /*0410*/  LEA.HI.X R25, R8, R37.reuse, RZ, 0x1, P1 ;  /* 0x0000002508197211 */ /* 0x080fe200008f0cff */
[----:B------:R-:W-:Y:S01]  /*0420*/  IMAD.SHL.U32 R28, R13, 0x80, RZ ;  /* 0x000000800d1c7824 */ /* 0x000fe200078e00ff */
[-C--:B------:R-:W-:Y:S01]  /*0430*/  LEA.HI.X R27, R10, R37.reuse, RZ, 0x1, P2 ;  /* 0x000000250a1b7211 */ /* 0x080fe200010f0cff */
[----:B------:R-:W-:Y:S01]  /*0440*/  IMAD.SHL.U32 R44, R11, 0x80, RZ ;  /* 0x000000800b2c7824 */ /* 0x000fe200078e00ff */
[-C--:B------:R-:W-:Y:S01]  /*0450*/  LEA.HI.X R17, R12, R37.reuse, RZ, 0x1, P3 ;  /* 0x000000250c117211 */ /* 0x080fe200018f0cff */
[----:B------:R-:W-:Y:S01]  /*0460*/  IMAD.SHL.U32 R50, R9, 0x80, RZ ;  /* 0x0000008009327824 */ /* 0x000fe200078e00ff */
[-C--:B------:R-:W-:Y:S01]  /*0470*/  LEA R38, P4, R15, R36.reuse, 0x8 ;  /* 0x000000240f267211 */ /* 0x080fe200078840ff */
[----:B------:R-:W-:Y:S01]  /*0480*/  IMAD.SHL.U32 R52, R7, 0x80, RZ ;  /* 0x0000008007347824 */ /* 0x000fe200078e00ff */
[-C--:B------:R-:W-:Y:S01]  /*0490*/  LEA R42, P5, R13, R36.reuse, 0x8 ;  /* 0x000000240d2a7211 */ /* 0x080fe200078a40ff */
[----:B------:R-:W-:Y:S01]  /*04a0*/  IMAD.SHL.U32 R54, R5, 0x80, RZ ;  /* 0x0000008005367824 */ /* 0x000fe200078e00ff */
[-C--:B------:R-:W-:Y:S01]  /*04b0*/  LEA R48, P6, R11, R36.reuse, 0x8 ;  /* 0x000000240b307211 */ /* 0x080fe200078c40ff */
[----:B------:R-:W-:Y:S01]  /*04c0*/  IMAD.WIDE.U32 R34, R3, 0x2, R34 ;  /* 0x0000000203227825 */ /* 0x000fe200078e0022 */
[-C--:B------:R-:W-:Y:S01]  /*04d0*/  LEA R46, P0, R9, R36.reuse, 0x8 ;  /* 0x00000024092e7211 */ /* 0x080fe200078040ff */
[----:B------:R-:W5:Y:S01]  /*04e0*/  LDG.E.U16 R0, desc[UR10][R30.64+0x80] ;  /* 0x0000800a1e007981 */ /* 0x000f62000c1e1500 */
[-C--:B------:R-:W-:Y:S01]  /*04f0*/  LEA R40, P1, R7, R36.reuse, 0x8 ;  /* 0x0000002407287211 */ /* 0x080fe200078240ff */
[----:B------:R-:W-:Y:S01]  /*0500*/  IMAD.WIDE.U32 R20, R3, 0x2, R20 ;  /* 0x0000000203147825 */ /* 0x000fe200078e0014 */
[----:B------:R-:W-:Y:S01]  /*0510*/  LEA R36, P2, R5, R36, 0x8 ;  /* 0x0000002405247211 */ /* 0x000fe200078440ff */
[----:B------:R-:W5:Y:S02]  /*0520*/  LDG.E.U16 R4, desc[UR10][R34.64+0x80] ;  /* 0x0000800a22047981 */ /* 0x000f64000c1e1500 */
[C---:B------:R-:W-:Y:S01]  /*0530*/  IMAD.WIDE.U32 R18, R3.reuse, 0x2, R18 ;  /* 0x0000000203127825 */ /* 0x040fe200078e0012 */
[-C--:B------:R-:W-:Y:S01]  /*0540*/  LEA.HI.X R39, R14, R37.reuse, RZ, 0x1, P4 ;  /* 0x000000250e277211 */ /* 0x080fe200020f0cff */
        /* <DEDUP_REMOVED lines=10> */
[----:B------:R-:W-:Y:S01]  /*05f0*/  IMAD.WIDE.U32 R16, R3, 0x2, R16 ;  /* 0x0000000203107825 */ /* 0x000fe200078e0010 */
[-C--:B------:R-:W-:Y:S01]  /*0600*/  LEA.HI.X R41, R52, R37.reuse, RZ, 0x1, P1 ;  /* 0x0000002534297211 */ /* 0x080fe200008f0cff */
[----:B------:R-:W5:Y:S01]  /*0610*/  LDG.E.U16 R14, desc[UR10][R32.64] ;  /* 0x0000000a200e7981 */ /* 0x000f62000c1e1500 */
[----:B------:R-:W-:-:S03]  /*0620*/  LEA.HI.X R37, R54, R37, RZ, 0x1, P2 ;  /* 0x0000002536257211 */ /* 0x000fc600010f0cff */
[----:B------:R-:W5:Y:S04]  /*0630*/  LDG.E.U16 R28, desc[UR10][R32.64+0x80] ;  /* 0x0000800a201c7981 */ /* 0x000f68000c1e1500 */
[----:B------:R-:W5:Y:S04]  /*0640*/  LDG.E.U16 R44, desc[UR10][R24.64] ;  /* 0x0000000a182c7981 */ /* 0x000f68000c1e1500 */
[----:B------:R-:W5:Y:S04]  /*0650*/  LDG.E.U16 R50, desc[UR10][R24.64+0x80] ;  /* 0x0000800a18327981 */ /* 0x000f68000c1e1500 */
[----:B------:R-:W5:Y:S04]  /*0660*/  LDG.E.U16 R52, desc[UR10][R26.64] ;  /* 0x0000000a1a347981 */ /* 0x000f68000c1e1500 */
[----:B------:R-:W5:Y:S04]  /*0670*/  LDG.E.U16 R54, desc[UR10][R26.64+0x80] ;  /* 0x0000800a1a367981 */ /* 0x000f68000c1e1500 */
[----:B------:R-:W5:Y:S04]  /*0680*/  LDG.E.U16 R60, desc[UR10][R22.64] ;  /* 0x0000000a163c7981 */ /* 0x000f68000c1e1500 */
[----:B------:R-:W5:Y:S04]  /*0690*/  LDG.E.U16 R62, desc[UR10][R22.64+0x80] ;  /* 0x0000800a163e7981 */ /* 0x000f68000c1e1500 */
[----:B------:R-:W5:Y:S04]  /*06a0*/  LDG.E.U16 R2, desc[UR10][R34.64] ;  /* 0x0000000a22027981 */ /* 0x000f68000c1e1500 */
[----:B--2---:R0:W-:Y:S01]  /*06b0*/  STS.U16 [R51+UR8], R56 ;  /* 0x0000003833007988 */ /* 0x0041e20008000408 */
[----:B------:R-:W-:-:S03]  /*06c0*/  IMAD.WIDE.U32 R38, R3, 0x2, R38 ;  /* 0x0000000203267825 */ /* 0x000fc600078e0026 */
[----:B------:R-:W2:Y:S04]  /*06d0*/  LDG.E.U16 R77, desc[UR10][R30.64+0x40] ;  /* 0x0000400a1e4d7981 */ /* 0x000ea8000c1e1500 */
[----:B------:R-:W2:Y:S04]  /*06e0*/  LDG.E.U16 R74, desc[UR10][R32.64+0xc0] ;  /* 0x0000c00a204a7981 */ /* 0x000ea8000c1e1500 */
[----:B0-----:R-:W2:Y:S01]  /*06f0*/  LDG.E.U16 R56, desc[UR10][R16.64] ;  /* 0x0000000a10387981 */ /* 0x001ea2000c1e1500 */
[----:B------:R-:W-:-:S03]  /*0700*/  IMAD.WIDE.U32 R42, R3, 0x2, R42 ;  /* 0x00000002032a7825 */ /* 0x000fc600078e002a */
[----:B------:R-:W2:Y:S01]  /*0710*/  LDG.E.U16 R72, desc[UR10][R18.64+0xc0] ;  /* 0x0000c00a12487981 */ /* 0x000ea2000c1e1500 */
[----:B------:R-:W-:-:S03]  /*0720*/  IMAD.WIDE.U32 R48, R3, 0x2, R48 ;  /* 0x0000000203307825 */ /* 0x000fc600078e0030 */
[----:B------:R-:W2:Y:S01]  /*0730*/  LDG.E.U16 R70, desc[UR10][R32.64+0x40] ;  /* 0x0000400a20467981 */ /* 0x000ea2000c1e1500 */
[----:B------:R-:W-:-:S03]  /*0740*/  IMAD.WIDE.U32 R46, R3, 0x2, R46 ;  /* 0x00000002032e7825 */ /* 0x000fc600078e002e */
[----:B------:R-:W2:Y:S01]  /*0750*/  LDG.E.U16 R75, desc[UR10][R22.64+0x40] ;  /* 0x0000400a164b7981 */ /* 0x000ea2000c1e1500 */
[----:B------:R-:W-:-:S03]  /*0760*/  IMAD.WIDE.U32 R40, R3, 0x2, R40 ;  /* 0x0000000203287825 */ /* 0x000fc600078e0028 */
[----:B------:R-:W2:Y:S01]  /*0770*/  LDG.E.U16 R68, desc[UR10][R20.64+0xc0] ;  /* 0x0000c00a14447981 */ /* 0x000ea2000c1e1500 */
[----:B------:R-:W-:-:S03]  /*0780*/  IMAD.WIDE.U32 R36, R3, 0x2, R36 ;  /* 0x0000000203247825 */ /* 0x000fc600078e0024 */
[----:B------:R-:W2:Y:S04]  /*0790*/  LDG.E.U16 R32, desc[UR10][R48.64+0x40] ;  /* 0x0000400a30207981 */ /* 0x000ea8000c1e1500 */
[----:B------:R-:W2:Y:S04]  /*07a0*/  LDG.E.U16 R33, desc[UR10][R48.64+0xc0] ;  /* 0x0000c00a30217981 */ /* 0x000ea8000c1e1500 */
[----:B---3--:R0:W-:Y:S04]  /*07b0*/  STS.U16 [R51+UR8+0x4000], R58 ;  /* 0x0040003a33007988 */ /* 0x0081e80008000408 */
[----:B------:R-:W3:Y:S04]  /*07c0*/  LDG.E.U16 R66, desc[UR10][R18.64+0x40] ;  /* 0x0000400a12427981 */ /* 0x000ee8000c1e1500 */
[----:B0-----:R-:W3:Y:S04]  /*07d0*/  LDG.E.U16 R58, desc[UR10][R34.64+0x40] ;  /* 0x0000400a223a7981 */ /* 0x001ee8000c1e1500 */
[----:B----4-:R0:W-:Y:S01]  /*07e0*/  STS.U16 [R51+UR8+0x800], R64 ;  /* 0x0008004033007988 */ /* 0x0101e20008000408 */
[----:B------:R-:W-:-:S03]  /*07f0*/  IMAD.SHL.U32 R76, R69, 0x2, RZ ;  /* 0x00000002454c7824 */ /* 0x000fc600078e00ff */
[----:B------:R-:W4:Y:S04]  /*0800*/  LDG.E.U16 R19, desc[UR10][R36.64+0xc0] ;  /* 0x0000c00a24137981 */ /* 0x000f28000c1e1500 */
[----:B0-----:R-:W4:Y:S04]  /*0810*/  LDG.E.U16 R64, desc[UR10][R34.64+0xc0] ;  /* 0x0000c00a22407981 */ /* 0x001f28000c1e1500 */
[----:B------:R-:W3:Y:S04]  /*0820*/  LDG.E.U16 R34, desc[UR10][R38.64+0x40] ;  /* 0x0000400a26227981 */ /* 0x000ee8000c1e1500 */
[----:B-----5:R-:W-:Y:S04]  /*0830*/  STS.U16 [R51+UR8+0x4800], R0 ;  /* 0x0048000033007988 */ /* 0x020fe80008000408 */
[----:B------:R-:W-:Y:S04]  /*0840*/  STS.U16 [R51+UR8+0x4c00], R4 ;  /* 0x004c000433007988 */ /* 0x000fe80008000408 */
[----:B------:R-:W-:Y:S04]  /*0850*/  STS.U16 [R51+UR8+0x1000], R6 ;  /* 0x0010000633007988 */ /* 0x000fe80008000408 */
[----:B------:R0:W-:Y:S04]  /*0860*/  STS.U16 [R51+UR8+0x5000], R8 ;  /* 0x0050000833007988 */ /* 0x0001e80008000408 */
[----:B------:R-:W-:Y:S04]  /*0870*/  STS.U16 [R51+UR8+0x1400], R10 ;  /* 0x0014000a33007988 */ /* 0x000fe80008000408 */
[----:B------:R-:W-:Y:S04]  /*0880*/  STS.U16 [R51+UR8+0x5400], R12 ;  /* 0x0054000c33007988 */ /* 0x000fe80008000408 */
[----:B------:R1:W-:Y:S04]  /*0890*/  STS.U16 [R51+UR8+0x1800], R14 ;  /* 0x0018000e33007988 */ /* 0x0003e80008000408 */
[----:B------:R5:W-:Y:S04]  /*08a0*/  STS.U16 [R51+UR8+0x5800], R28 ;  /* 0x0058001c33007988 */ /* 0x000be80008000408 */
[----:B------:R5:W-:Y:S04]  /*08b0*/  STS.U16 [R51+UR8+0x1c00], R44 ;  /* 0x001c002c33007988 */ /* 0x000be80008000408 */
[----:B------:R5:W-:Y:S04]  /*08c0*/  STS.U16 [R51+UR8+0x5c00], R50 ;  /* 0x005c003233007988 */ /* 0x000be80008000408 */
[----:B------:R5:W-:Y:S04]  /*08d0*/  STS.U16 [R51+UR8+0x2000], R52 ;  /* 0x0020003433007988 */ /* 0x000be80008000408 */
[----:B------:R5:W-:Y:S04]  /*08e0*/  STS.U16 [R51+UR8+0x6000], R54 ;  /* 0x0060003633007988 */ /* 0x000be80008000408 */
[----:B------:R5:W-:Y:S04]  /*08f0*/  STS.U16 [R51+UR8+0x400], R60 ;  /* 0x0004003c33007988 */ /* 0x000be80008000408 */
[----:B0-----:R-:W4:Y:S04]  /*0900*/  LDG.E.U16 R8, desc[UR10][R16.64+0x80] ;  /* 0x0000800a10087981 */ /* 0x001f28000c1e1500 */
[----:B-1----:R-:W3:Y:S04]  /*0910*/  LDG.E.U16 R14, desc[UR10][R38.64] ;  /* 0x0000000a260e7981 */ /* 0x002ee8000c1e1500 */
[----:B-----5:R-:W5:Y:S04]  /*0920*/  LDG.E.U16 R28, desc[UR10][R38.64+0x80] ;  /* 0x0000800a261c7981 */ /* 0x020f68000c1e1500 */
        /* <DEDUP_REMOVED lines=10> */
[----:B------:R-:W-:Y:S04]  /*09d0*/  STS.U16 [R51+UR8+0x4400], R62 ;  /* 0x0044003e33007988 */ /* 0x000fe80008000408 */
[----:B------:R0:W-:Y:S04]  /*09e0*/  STS.U16 [R51+UR8+0xc00], R2 ;  /* 0x000c000233007988 */ /* 0x0001e80008000408 */
[----:B------:R-:W5:Y:S04]  /*09f0*/  LDG.E.U16 R30, desc[UR10][R26.64+0xc0] ;  /* 0x0000c00a1a1e7981 */ /* 0x000f68000c1e1500 */
[----:B------:R-:W5:Y:S04]  /*0a00*/  LDG.E.U16 R31, desc[UR10][R26.64+0x40] ;  /* 0x0000400a1a1f7981 */ /* 0x000f68000c1e1500 */
[----:B0-----:R-:W5:Y:S04]  /*0a10*/  LDG.E.U16 R2, desc[UR10][R22.64+0xc0] ;  /* 0x0000c00a16027981 */ /* 0x001f68000c1e1500 */
[----:B------:R-:W5:Y:S04]  /*0a20*/  LDG.E.U16 R62, desc[UR10][R20.64+0x40] ;  /* 0x0000400a143e7981 */ /* 0x000f68000c1e1500 */
[----:B------:R-:W5:Y:S04]  /*0a30*/  LDG.E.U16 R27, desc[UR10][R40.64+0x40] ;  /* 0x0000400a281b7981 */ /* 0x000f68000c1e1500 */
[----:B------:R-:W5:Y:S04]  /*0a40*/  LDG.E.U16 R23, desc[UR10][R24.64+0x40] ;  /* 0x0000400a18177981 */ /* 0x000f68000c1e1500 */
[----:B------:R0:W5:Y:S04]  /*0a50*/  LDG.E.U16 R22, desc[UR10][R24.64+0xc0] ;  /* 0x0000c00a18167981 */ /* 0x000168000c1e1500 */
[----:B------:R-:W5:Y:S04]  /*0a60*/  LDG.E.U16 R20, desc[UR10][R46.64+0x40] ;  /* 0x0000400a2e147981 */ /* 0x000f68000c1e1500 */
[----:B------:R-:W5:Y:S01]  /*0a70*/  LDG.E.U16 R21, desc[UR10][R42.64+0x40] ;  /* 0x0000400a2a157981 */ /* 0x000f62000c1e1500 */
[----:B0-----:R-:W0:Y:S03]  /*0a80*/  LDC.64 R24, c[0x0][0x218] ;  /* 0x00008600ff187b82 */ /* 0x001e260000000a00 */
[----:B------:R-:W5:Y:S04]  /*0a90*/  LDG.E.U16 R26, desc[UR10][R40.64+0xc0] ;  /* 0x0000c00a281a7981 */ /* 0x000f68000c1e1500 */
[----:B------:R-:W5:Y:S04]  /*0aa0*/  LDG.E.U16 R35, desc[UR10][R16.64+0x40] ;  /* 0x0000400a10237981 */ /* 0x000f68000c1e1500 */
[----:B------:R-:W5:Y:S04]  /*0ab0*/  LDG.E.U16 R47, desc[UR10][R46.64+0xc0] ;  /* 0x0000c00a2e2f7981 */ /* 0x000f68000c1e1500 */
[----:B------:R-:W5:Y:S04]  /*0ac0*/  LDG.E.U16 R39, desc[UR10][R38.64+0xc0] ;  /* 0x0000c00a26277981 */ /* 0x000f68000c1e1500 */
[----:B------:R-:W5:Y:S04]  /*0ad0*/  LDG.E.U16 R16, desc[UR10][R16.64+0xc0] ;  /* 0x0000c00a10107981 */ /* 0x000f68000c1e1500 */
[----:B------:R-:W5:Y:S04]  /*0ae0*/  LDG.E.U16 R43, desc[UR10][R42.64+0xc0] ;  /* 0x0000c00a2a2b7981 */ /* 0x000f68000c1e1500 */
[----:B--2---:R1:W-:Y:S01]  /*0af0*/  STS.U16 [R51+UR8+0x2400], R56 ;  /* 0x0024003833007988 */ /* 0x0043e20008000408 */
[----:B------:R-:W-:-:S03]  /*0b00*/  LOP3.LUT R18, R51, 0x40, RZ, 0x3c, !PT ;  /* 0x0000004033127812 */ /* 0x000fc600078e3cff */
[----:B------:R0:W2:Y:S04]  /*0b10*/  LDG.E.U16 R17, desc[UR10][R36.64+0x40] ;  /* 0x0000400a24117981 */ /* 0x0000a8000c1e1500 */
[----:B-1----:R-:W2:Y:S01]  /*0b20*/  LDG.E.U16 R56, desc[UR10][R40.64] ;  /* 0x0000000a28387981 */ /* 0x002ea2000c1e1500 */
[----:B0-----:R-:W-:-:S04]  /*0b30*/  LEA R36, P0, R69, R24, 0x2 ;  /* 0x0000001845247211 */ /* 0x001fc800078010ff */
[----:B------:R-:W-:Y:S01]  /*0b40*/  LEA.HI.X R37, R76, R25, RZ, 0x1, P0 ;  /* 0x000000194c257211 */ /* 0x000fe200000f0cff */
[----:B----4-:R-:W-:Y:S04]  /*0b50*/  STS.U16 [R51+UR8+0x6400], R8 ;  /* 0x0064000833007988 */ /* 0x010fe80008000408 */
[----:B---3--:R-:W-:Y:S04]  /*0b60*/  STS.U16 [R51+UR8+0x2800], R14 ;  /* 0x0028000e33007988 */ /* 0x008fe80008000408 */
[----:B-----5:R-:W-:Y:S04]  /*0b70*/  STS.U16 [R51+UR8+0x6800], R28 ;  /* 0x0068001c33007988 */ /* 0x020fe80008000408 */
[----:B------:R-:W-:Y:S04]  /*0b80*/  STS.U16 [R51+UR8+0x2c00], R12 ;  /* 0x002c000c33007988 */ /* 0x000fe80008000408 */
[----:B------:R-:W-:Y:S04]  /*0b90*/  STS.U16 [R51+UR8+0x6c00], R10 ;  /* 0x006c000a33007988 */ /* 0x000fe80008000408 */
[----:B------:R-:W-:Y:S04]  /*0ba0*/  STS.U16 [R51+UR8+0x3000], R44 ;  /* 0x0030002c33007988 */ /* 0x000fe80008000408 */
[----:B------:R-:W-:Y:S04]  /*0bb0*/  STS.U16 [R51+UR8+0x7000], R50 ;  /* 0x0070003233007988 */ /* 0x000fe80008000408 */
[----:B------:R-:W-:Y:S04]  /*0bc0*/  STS.U16 [R51+UR8+0x3400], R52 ;  /* 0x0034003433007988 */ /* 0x000fe80008000408 */
[----:B------:R-:W-:Y:S04]  /*0bd0*/  STS.U16 [R51+UR8+0x7400], R54 ;  /* 0x0074003633007988 */ /* 0x000fe80008000408 */
[----:B------:R0:W-:Y:S04]  /*0be0*/  STS.U16 [R51+UR8+0x7800], R0 ;  /* 0x0078000033007988 */ /* 0x0001e80008000408 */
[----:B------:R1:W-:Y:S04]  /*0bf0*/  STS.U16 [R51+UR8+0x3c00], R6 ;  /* 0x003c000633007988 */ /* 0x0003e80008000408 */
[----:B------:R3:W-:Y:S01]  /*0c00*/  STS.U16 [R51+UR8+0x7c00], R4 ;  /* 0x007c000433007988 */ /* 0x0007e20008000408 */
[----:B0-----:R-:W-:-:S02]  /*0c10*/  IMAD.SHL.U32 R0, R55, 0x40, RZ ;  /* 0x0000004037007824 */ /* 0x001fc400078e00ff */
[----:B------:R-:W-:Y:S02]  /*0c20*/  IMAD.SHL.U32 R12, R45, 0x40, RZ ;  /* 0x000000402d0c7824 */ /* 0x000fe400078e00ff */
[----:B------:R-:W-:Y:S02]  /*0c30*/  IMAD.SHL.U32 R10, R53, 0x40, RZ ;  /* 0x00000040350a7824 */ /* 0x000fe400078e00ff */
[----:B------:R-:W-:Y:S02]  /*0c40*/  IMAD.SHL.U32 R8, R29, 0x40, RZ ;  /* 0x000000401d087824 */ /* 0x000fe400078e00ff */
[----:B-1----:R-:W-:Y:S02]  /*0c50*/  IMAD.SHL.U32 R6, R65, 0x40, RZ ;  /* 0x0000004041067824 */ /* 0x002fe400078e00ff */
[----:B---3--:R-:W-:Y:S02]  /*0c60*/  IMAD.SHL.U32 R4, R61, 0x40, RZ ;  /* 0x000000403d047824 */ /* 0x008fe400078e00ff */
[----:B------:R-:W-:Y:S01]  /*0c70*/  IMAD.SHL.U32 R14, R5, 0x40, RZ ;  /* 0x00000040050e7824 */ /* 0x000fe200078e00ff */
[----:B--2---:R-:W-:Y:S04]  /*0c80*/  STS.U16 [R51+UR8+0x3800], R56 ;  /* 0x0038003833007988 */ /* 0x004fe80008000408 */
[----:B------:R0:W-:Y:S04]  /*0c90*/  STS.U16 [R18+UR8+0x5800], R74 ;  /* 0x0058004a12007988 */ /* 0x0001e80008000408 */
[----:B------:R1:W-:Y:S01]  /*0ca0*/  STS.U16 [R18+UR8+0x6000], R30 ;  /* 0x0060001e12007988 */ /* 0x0003e20008000408 */
[----:B0-----:R-:W-:-:S03]  /*0cb0*/  IMAD.SHL.U32 R74, R59, 0x40, RZ ;  /* 0x000000403b4a7824 */ /* 0x001fc600078e00ff */
[----:B------:R0:W-:Y:S01]  /*0cc0*/  STS.U16 [R18+UR8+0x5400], R72 ;  /* 0x0054004812007988 */ /* 0x0001e20008000408 */
[----:B-1----:R-:W-:-:S03]  /*0cd0*/  LEA R30, P0, R59, R24, 0x7 ;  /* 0x000000183b1e7211 */ /* 0x002fc600078038ff */
[----:B------:R1:W-:Y:S04]  /*0ce0*/  STS.U16 [R18+UR8+0x2000], R31 ;  /* 0x0020001f12007988 */ /* 0x0003e80008000408 */
[----:B------:R2:W-:Y:S01]  /*0cf0*/  STS.U16 [R18+UR8+0x3000], R32 ;  /* 0x0030002012007988 */ /* 0x0005e20008000408 */
[C---:B0-----:R-:W-:Y:S01]  /*0d00*/  IMAD.SHL.U32 R72, R57.reuse, 0x40, RZ ;  /* 0x0000004039487824 */ /* 0x041fe200078e00ff */
[----:B-1----:R-:W-:Y:S02]  /*0d10*/  LEA.HI.X R31, R74, R25, RZ, 0x1, P0 ;  /* 0x000000194a1f7211 */ /* 0x002fe400000f0cff */
[----:B------:R-:W-:Y:S01]  /*0d20*/  STS.U16 [R18+UR8+0x1c00], R23 ;  /* 0x001c001712007988 */ /* 0x000fe20008000408 */
[----:B--2---:R-:W-:-:S03]  /*0d30*/  LEA R32, P0, R57, R24, 0x7 ;  /* 0x0000001839207211 */ /* 0x004fc600078038ff */
[----:B------:R0:W-:Y:S04]  /*0d40*/  STS.U16 [R18+UR8+0x5c00], R22 ;  /* 0x005c001612007988 */ /* 0x0001e80008000408 */
[----:B------:R1:W-:Y:S04]  /*0d50*/  STS.U16 [R18+UR8+0x7000], R33 ;  /* 0x0070002112007988 */ /* 0x0003e80008000408 */
[----:B------:R2:W-:Y:S01]  /*0d60*/  STS.U16 [R18+UR8+0x3400], R20 ;  /* 0x0034001412007988 */ /* 0x0005e20008000408 */
[----:B0-----:R-:W-:Y:S01]  /*0d70*/  IMAD.WIDE.U32 R22, R3, 0x2, R36 ;  /* 0x0000000203167825 */ /* 0x001fe200078e0024 */
[----:B-1----:R-:W-:-:S02]  /*0d80*/  LEA.HI.X R33, R72, R25, RZ, 0x1, P0 ;  /* 0x0000001948217211 */ /* 0x002fc400000f0cff */
[----:B------:R0:W-:Y:S01]  /*0d90*/  STS.U16 [R18+UR8+0x2c00], R21 ;  /* 0x002c001512007988 */ /* 0x0001e20008000408 */
[----:B--2---:R-:W-:-:S03]  /*0da0*/  LEA R20, P1, R55, R24, 0x7 ;  /* 0x0000001837147211 */ /* 0x004fc600078238ff */
[----:B------:R1:W-:Y:S04]  /*0db0*/  STS.U16 [R18+UR8+0x2800], R34 ;  /* 0x0028002212007988 */ /* 0x0003e80008000408 */
[----:B------:R-:W-:Y:S01]  /*0dc0*/  STS.U16 [R18+UR8+0x3800], R27 ;  /* 0x0038001b12007988 */ /* 0x000fe20008000408 */
[----:B0-----:R-:W-:-:S03]  /*0dd0*/  LEA.HI.X R21, R0, R25, RZ, 0x1, P1 ;  /* 0x0000001900157211 */ /* 0x001fc600008f0cff */
[----:B------:R0:W-:Y:S01]  /*0de0*/  STS.U16 [R18+UR8+0x7800], R26 ;  /* 0x0078001a12007988 */ /* 0x0001e20008000408 */
[----:B-1----:R-:W-:-:S03]  /*0df0*/  LEA R34, P0, R45, R24, 0x7 ;  /* 0x000000182d227211 */ /* 0x002fc600078038ff */
[----:B------:R-:W2:Y:S04]  /*0e00*/  LDG.E.U16 R36, desc[UR10][R22.64] ;  /* 0x0000000a16247981 */ /* 0x000ea8000c1e1500 */
[----:B------:R1:W3:Y:S01]  /*0e10*/  LDG.E.U16 R49, desc[UR10][R22.64+0x40] ;  /* 0x0000400a16317981 */ /* 0x0002e2000c1e1500 */
[----:B0-----:R-:W-:-:S03]  /*0e20*/  IMAD.WIDE.U32 R26, R3, 0x2, R32 ;  /* 0x00000002031a7825 */ /* 0x001fc600078e0020 */
[----:B------:R0:W-:Y:S01]  /*0e30*/  STS.U16 [R18+UR8+0x2400], R35 ;  /* 0x0024002312007988 */ /* 0x0001e20008000408 */
[----:B------:R-:W-:-:S03]  /*0e40*/  IMAD.WIDE.U32 R30, R3, 0x2, R30 ;  /* 0x00000002031e7825 */ /* 0x000fc600078e001e */
[----:B------:R-:W4:Y:S01]  /*0e50*/  LDG.E.U16 R45, desc[UR10][R26.64+0x40] ;  /* 0x0000400a1a2d7981 */ /* 0x000f22000c1e1500 */
[----:B-1----:R-:W-:Y:S01]  /*0e60*/  LEA R22, P1, R53, R24, 0x7 ;  /* 0x0000001835167211 */ /* 0x002fe200078238ff */
[----:B------:R-:W-:Y:S02]  /*0e70*/  IMAD.WIDE.U32 R32, R3, 0x2, R20 ;  /* 0x0000000203207825 */ /* 0x000fe400078e0014 */
[----:B------:R1:W-:Y:S01]  /*0e80*/  STS.U16 [R18+UR8+0x7400], R47 ;  /* 0x0074002f12007988 */ /* 0x0003e20008000408 */
[----:B0-----:R-:W-:-:S03]  /*0e90*/  LEA.HI.X R35, R12, R25, RZ, 0x1, P0 ;  /* 0x000000190c237211 */ /* 0x001fc600000f0cff */
[----:B------:R0:W5:Y:S01]  /*0ea0*/  LDG.E.U16 R20, desc[UR10][R26.64] ;  /* 0x0000000a1a147981 */ /* 0x000162000c1e1500 */
[----:B------:R-:W-:Y:S02]  /*0eb0*/  LEA.HI.X R23, R10, R25, RZ, 0x1, P1 ;  /* 0x000000190a177211 */ /* 0x000fe400008f0cff */
[----:B------:R-:W-:Y:S01]  /*0ec0*/  LEA R28, P0, R29, R24, 0x7 ;  /* 0x000000181d1c7211 */ /* 0x000fe200078038ff */
[----:B------:R1:W-:Y:S01]  /*0ed0*/  STS.U16 [R18+UR8+0x4400], R2 ;  /* 0x0044000212007988 */ /* 0x0003e20008000408 */
[----:B------:R-:W-:-:S03]  /*0ee0*/  IMAD.WIDE.U32 R34, R3, 0x2, R34 ;  /* 0x0000000203227825 */ /* 0x000fc600078e0022 */
[----:B------:R-:W3:Y:S01]  /*0ef0*/  LDG.E.U16 R38, desc[UR10][R30.64] ;  /* 0x0000000a1e267981 */ /* 0x000ee2000c1e1500 */
[----:B0-----:R-:W-:-:S03]  /*0f00*/  LEA R26, P1, R65, R24, 0x7 ;  /* 0x00000018411a7211 */ /* 0x001fc600078238ff */
[----:B-1----:R0:W4:Y:S01]  /*0f10*/  LDG.E.U16 R47, desc[UR10][R30.64+0x40] ;  /* 0x0000400a1e2f7981 */ /* 0x002122000c1e1500 */
[-C--:B------:R-:W-:Y:S01]  /*0f20*/  LEA.HI.X R29, R8, R25.reuse, RZ, 0x1, P0 ;  /* 0x00000019081d7211 */ /* 0x080fe200000f0cff */
[C---:B------:R-:W-:Y:S01]  /*0f30*/  IMAD.SHL.U32 R2, R63.reuse, 0x40, RZ ;  /* 0x000000403f027824 */ /* 0x040fe200078e00ff */
[----:B------:R-:W-:Y:S01]  /*0f40*/  LEA.HI.X R27, R6, R25, RZ, 0x1, P1 ;  /* 0x00000019061b7211 */ /* 0x000fe200008f0cff */
[----:B------:R1:W-:Y:S01]  /*0f50*/  STS.U16 [R18+UR8+0x5000], R68 ;  /* 0x0050004412007988 */ /* 0x0003e20008000408 */
[----:B------:R-:W-:-:S03]  /*0f60*/  LEA R56, P0, R63, R24, 0x7 ;  /* 0x000000183f387211 */ /* 0x000fc600078038ff */
[----:B------:R1:W-:Y:S01]  /*0f70*/  STS.U16 [R18+UR8+0x6800], R39 ;  /* 0x0068002712007988 */ /* 0x0003e20008000408 */
[C---:B0-----:R-:W-:Y:S01]  /*0f80*/  IMAD.WIDE.U32 R30, R3.reuse, 0x2, R22 ;  /* 0x00000002031e7825 */ /* 0x041fe200078e0016 */
[----:B------:R-:W-:Y:S02]  /*0f90*/  LEA.HI.X R57, R2, R25, RZ, 0x1, P0 ;  /* 0x0000001902397211 */ /* 0x000fe400000f0cff */
[----:B------:R-:W4:Y:S01]  /*0fa0*/  LDG.E.U16 R22, desc[UR10][R34.64] ;  /* 0x0000000a22167981 */ /* 0x000f22000c1e1500 */
[----:B------:R-:W-:-:S03]  /*0fb0*/  IMAD.WIDE.U32 R26, R3, 0x2, R26 ;  /* 0x00000002031a7825 */ /* 0x000fc600078e001a */
[----:B------:R0:W4:Y:S01]  /*0fc0*/  LDG.E.U16 R41, desc[UR10][R34.64+0x40] ;  /* 0x0000400a22297981 */ /* 0x000122000c1e1500 */
[----:B-1----:R-:W-:-:S03]  /*0fd0*/  IMAD.SHL.U32 R68, R15, 0x40, RZ ;  /* 0x000000400f447824 */ /* 0x002fc600078e00ff */
[----:B------:R-:W4:Y:S04]  /*0fe0*/  LDG.E.U16 R40, desc[UR10][R30.64] ;  /* 0x0000000a1e287981 */ /* 0x000f28000c1e1500 */
[----:B------:R1:W4:Y:S01]  /*0ff0*/  LDG.E.U16 R39, desc[UR10][R30.64+0x40] ;  /* 0x0000400a1e277981 */ /* 0x000322000c1e1500 */
[----:B0-----:R-:W-:-:S03]  /*1000*/  LEA R34, P1, R61, R24, 0x7 ;  /* 0x000000183d227211 */ /* 0x001fc600078238ff */
[----:B------:R0:W-:Y:S01]  /*1010*/  STS.U16 [R18+UR8+0x1400], R66 ;  /* 0x0014004212007988 */ /* 0x0001e20008000408 */
[----:B------:R-:W-:-:S03]  /*1020*/  LEA.HI.X R35, R4, R25, RZ, 0x1, P1 ;  /* 0x0000001904237211 */ /* 0x000fc600008f0cff */
[----:B------:R0:W-:Y:S01]  /*1030*/  STS.U16 [R18+UR8+0x6400], R16 ;  /* 0x0064001012007988 */ /* 0x0001e20008000408 */
[----:B-1----:R-:W-:Y:S01]  /*1040*/  LEA R30, P0, R15, R24, 0x7 ;  /* 0x000000180f1e7211 */ /* 0x002fe200078038ff */
[----:B------:R-:W-:Y:S02]  /*1050*/  IMAD.WIDE.U32 R28, R3, 0x2, R28 ;  /* 0x00000002031c7825 */ /* 0x000fe400078e001c */
[----:B------:R-:W4:Y:S01]  /*1060*/  LDG.E.U16 R23, desc[UR10][R26.64+0x40] ;  /* 0x0000400a1a177981 */ /* 0x000f22000c1e1500 */
[----:B------:R-:W-:Y:S01]  /*1070*/  LEA.HI.X R31, R68, R25, RZ, 0x1, P0 ;  /* 0x00000019441f7211 */ /* 0x000fe200000f0cff */
[----:B0-----:R-:W-:Y:S02]  /*1080*/  IMAD.SHL.U32 R66, R13, 0x40, RZ ;  /* 0x000000400d427824 */ /* 0x001fe400078e00ff */
[----:B------:R0:W-:Y:S04]  /*1090*/  STS.U16 [R18+UR8+0x4c00], R64 ;  /* 0x004c004012007988 */ /* 0x0001e80008000408 */
[----:B------:R1:W4:Y:S01]  /*10a0*/  LDG.E.U16 R16, desc[UR10][R26.64] ;  /* 0x0000000a1a107981 */ /* 0x000322000c1e1500 */
[----:B------:R-:W-:-:S03]  /*10b0*/  IMAD.WIDE.U32 R34, R3, 0x2, R34 ;  /* 0x0000000203227825 */ /* 0x000fc600078e0022 */
[----:B------:R-:W4:Y:S01]  /*10c0*/  LDG.E.U16 R42, desc[UR10][R28.64] ;  /* 0x0000000a1c2a7981 */ /* 0x000f22000c1e1500 */
[----:B0-----:R-:W-:-:S03]  /*10d0*/  IMAD.SHL.U32 R64, R11, 0x40, RZ ;  /* 0x000000400b407824 */ /* 0x001fc600078e00ff */
[----:B------:R0:W4:Y:S01]  /*10e0*/  LDG.E.U16 R37, desc[UR10][R28.64+0x40] ;  /* 0x0000400a1c257981 */ /* 0x000122000c1e1500 */
[----:B-1----:R-:W-:-:S03]  /*10f0*/  LEA R26, P0, R13, R24, 0x7 ;  /* 0x000000180d1a7211 */ /* 0x002fc600078038ff */
[----:B------:R1:W-:Y:S01]  /*1100*/  STS.U16 [R18+UR8+0x4800], R60 ;  /* 0x0048003c12007988 */ /* 0x0003e20008000408 */
[----:B------:R-:W-:-:S03]  /*1110*/  LEA.HI.X R27, R66, R25, RZ, 0x1, P0 ;  /* 0x00000019421b7211 */ /* 0x000fc600000f0cff */
[----:B------:R1:W-:Y:S01]  /*1120*/  STS.U16 [R18+UR8+0x1000], R62 ;  /* 0x0010003e12007988 */ /* 0x0003e20008000408 */
[----:B0-----:R-:W-:-:S03]  /*1130*/  LEA R28, P1, R11, R24, 0x7 ;  /* 0x000000180b1c7211 */ /* 0x001fc600078238ff */
[----:B------:R0:W-:Y:S01]  /*1140*/  STS.U16 [R18+UR8+0x6c00], R43 ;  /* 0x006c002b12007988 */ /* 0x0001e20008000408 */
[----:B-1----:R-:W-:-:S03]  /*1150*/  IMAD.SHL.U32 R60, R7, 0x40, RZ ;  /* 0x00000040073c7824 */ /* 0x002fc600078e00ff */
[----:B------:R-:W4:Y:S01]  /*1160*/  LDG.E.U16 R46, desc[UR10][R34.64] ;  /* 0x0000000a222e7981 */ /* 0x000f22000c1e1500 */
[----:B------:R-:W-:Y:S01]  /*1170*/  LEA.HI.X R29, R64, R25, RZ, 0x1, P1 ;  /* 0x00000019401d7211 */ /* 0x000fe200008f0cff */
[----:B------:R-:W-:Y:S02]  /*1180*/  IMAD.SHL.U32 R62, R9, 0x40, RZ ;  /* 0x00000040093e7824 */ /* 0x000fe400078e00ff */
[----:B------:R1:W4:Y:S04]  /*1190*/  LDG.E.U16 R55, desc[UR10][R34.64+0x40] ;  /* 0x0000400a22377981 */ /* 0x000328000c1e1500 */
[----:B------:R-:W4:Y:S04]  /*11a0*/  LDG.E.U16 R21, desc[UR10][R32.64] ;  /* 0x0000000a20157981 */ /* 0x000f28000c1e1500 */
[----:B0-----:R0:W4:Y:S01]  /*11b0*/  LDG.E.U16 R43, desc[UR10][R32.64+0x40] ;  /* 0x0000400a202b7981 */ /* 0x001122000c1e1500 */
[----:B-1----:R-:W-:Y:S01]  /*11c0*/  IMAD.WIDE.U32 R34, R3, 0x2, R26 ;  /* 0x0000000203227825 */ /* 0x002fe200078e001a */
[----:B------:R-:W-:-:S02]  /*11d0*/  LEA R26, P0, R7, R24, 0x7 ;  /* 0x00000018071a7211 */ /* 0x000fc400078038ff */
[-C--:B0-----:R-:W-:Y:S01]  /*11e0*/  LEA R32, P2, R9, R24.reuse, 0x7 ;  /* 0x0000001809207211 */ /* 0x081fe200078438ff */
[----:B------:R-:W-:Y:S01]  /*11f0*/  IMAD.WIDE.U32 R56, R3, 0x2, R56 ;  /* 0x0000000203387825 */ /* 0x000fe200078e0038 */
[----:B------:R-:W-:Y:S01]  /*1200*/  LEA R24, P1, R5, R24, 0x7 ;  /* 0x0000001805187211 */ /* 0x000fe200078238ff */
[----:B------:R0:W-:Y:S01]  /*1210*/  STS.U16 [R18+UR8+0x4000], R71 ;  /* 0x0040004712007988 */ /* 0x0001e20008000408 */
[-C--:B------:R-:W-:Y:S02]  /*1220*/  LEA.HI.X R33, R62, R25.reuse, RZ, 0x1, P2 ;  /* 0x000000193e217211 */ /* 0x080fe400010f0cff */
[-C--:B------:R-:W-:Y:S01]  /*1230*/  LEA.HI.X R27, R60, R25.reuse, RZ, 0x1, P0 ;  /* 0x000000193c1b7211 */ /* 0x080fe200000f0cff */
[C---:B------:R-:W-:Y:S01]  /*1240*/  IMAD.WIDE.U32 R30, R3.reuse, 0x2, R30 ;  /* 0x00000002031e7825 */ /* 0x040fe200078e001e */
[----:B------:R-:W-:Y:S01]  /*1250*/  LEA.HI.X R25, R14, R25, RZ, 0x1, P1 ;  /* 0x000000190e197211 */ /* 0x000fe200008f0cff */
[----:B------:R-:W4:Y:S02]  /*1260*/  LDG.E.U16 R44, desc[UR10][R56.64] ;  /* 0x0000000a382c7981 */ /* 0x000f24000c1e1500 */
[----:B------:R-:W-:-:S02]  /*1270*/  IMAD.WIDE.U32 R28, R3, 0x2, R28 ;  /* 0x00000002031c7825 */ /* 0x000fc400078e001c */
[----:B------:R-:W4:Y:S02]  /*1280*/  LDG.E.U16 R53, desc[UR10][R56.64+0x40] ;  /* 0x0000400a38357981 */ /* 0x000f24000c1e1500 */
[C---:B------:R-:W-:Y:S02]  /*1290*/  IMAD.WIDE.U32 R32, R3.reuse, 0x2, R32 ;  /* 0x0000000203207825 */ /* 0x040fe400078e0020 */
[----:B------:R-:W4:Y:S02]  /*12a0*/  LDG.E.U16 R48, desc[UR10][R30.64] ;  /* 0x0000000a1e307981 */ /* 0x000f24000c1e1500 */
[C---:B------:R-:W-:Y:S02]  /*12b0*/  IMAD.WIDE.U32 R26, R3.reuse, 0x2, R26 ;  /* 0x00000002031a7825 */ /* 0x040fe400078e001a */
[----:B------:R-:W4:Y:S02]  /*12c0*/  LDG.E.U16 R52, desc[UR10][R28.64] ;  /* 0x0000000a1c347981 */ /* 0x000f24000c1e1500 */
[----:B------:R-:W-:-:S02]  /*12d0*/  IMAD.WIDE.U32 R24, R3, 0x2, R24 ;  /* 0x0000000203187825 */ /* 0x000fc400078e0018 */
[----:B------:R-:W4:Y:S04]  /*12e0*/  LDG.E.U16 R57, desc[UR10][R30.64+0x40] ;  /* 0x0000400a1e397981 */ /* 0x000f28000c1e1500 */
[----:B0-----:R0:W4:Y:S04]  /*12f0*/  LDG.E.U16 R71, desc[UR10][R28.64+0x40] ;  /* 0x0000400a1c477981 */ /* 0x001128000c1e1500 */
[----:B------:R1:W-:Y:S04]  /*1300*/  STS.U16 [R18+UR8], R73 ;  /* 0x0000004912007988 */ /* 0x0003e80008000408 */
[----:B------:R0:W-:Y:S04]  /*1310*/  STS.U16 [R18+UR8+0x400], R75 ;  /* 0x0004004b12007988 */ /* 0x0001e80008000408 */
[----:B------:R0:W-:Y:S04]  /*1320*/  STS.U16 [R18+UR8+0x800], R77 ;  /* 0x0008004d12007988 */ /* 0x0001e80008000408 */
[----:B------:R-:W4:Y:S04]  /*1330*/  LDG.E.U16 R50, desc[UR10][R34.64] ;  /* 0x0000000a22327981 */ /* 0x000f28000c1e1500 */
[----:B------:R-:W4:Y:S04]  /*1340*/  LDG.E.U16 R54, desc[UR10][R32.64] ;  /* 0x0000000a20367981 */ /* 0x000f28000c1e1500 */
[----:B------:R-:W4:Y:S04]  /*1350*/  LDG.E.U16 R28, desc[UR10][R26.64] ;  /* 0x0000000a1a1c7981 */ /* 0x000f28000c1e1500 */
[----:B------:R-:W4:Y:S04]  /*1360*/  LDG.E.U16 R30, desc[UR10][R24.64] ;  /* 0x0000000a181e7981 */ /* 0x000f28000c1e1500 */
[----:B------:R-:W4:Y:S04]  /*1370*/  LDG.E.U16 R59, desc[UR10][R34.64+0x40] ;  /* 0x0000400a223b7981 */ /* 0x000f28000c1e1500 */
[----:B-1----:R-:W4:Y:S04]  /*1380*/  LDG.E.U16 R73, desc[UR10][R32.64+0x40] ;  /* 0x0000400a20497981 */ /* 0x002f28000c1e1500 */
[----:B0-----:R-:W4:Y:S04]  /*1390*/  LDG.E.U16 R75, desc[UR10][R26.64+0x40] ;  /* 0x0000400a1a4b7981 */ /* 0x001f28000c1e1500 */
[----:B------:R-:W4:Y:S01]  /*13a0*/  LDG.E.U16 R77, desc[UR10][R24.64+0x40] ;  /* 0x0000400a184d7981 */ /* 0x000f22000c1e1500 */
[----:B------:R-:W-:-:S03]  /*13b0*/  SHF.R.U32.HI R29, RZ, 0x5, R67 ;  /* 0x00000005ff1d7819 */ /* 0x000fc60000011643 */
[----:B------:R-:W-:Y:S01]  /*13c0*/  STS.U16 [R18+UR8+0xc00], R58 ;  /* 0x000c003a12007988 */ /* 0x000fe20008000408 */
[----:B------:R-:W-:-:S03]  /*13d0*/  R2UR UR4, R29 ;  /* 0x000000001d0472ca */ /* 0x000fc600000e0000 */
[----:B------:R-:W-:Y:S04]  /*13e0*/  STS.U16 [R18+UR8+0x1800], R70 ;  /* 0x0018004612007988 */ /* 0x000fe80008000408 */
[----:B------:R-:W-:Y:S04]  /*13f0*/  STS.U16 [R18+UR8+0x3c00], R17 ;  /* 0x003c001112007988 */ /* 0x000fe80008000408 */
[----:B------:R-:W-:Y:S02]  /*1400*/  STS.U16 [R18+UR8+0x7c00], R19 ;  /* 0x007c001312007988 */ /* 0x000fe40008000408 */
[----:B------:R-:W-:-:S02]  /*1410*/  USHF.L.U32 UR4, UR4, 0x7, URZ ;  /* 0x0000000704047899 */ /* 0x000fc4000800063f */
[----:B------:R-:W-:Y:S02]  /*1420*/  UIADD3 UR5, UR8, 0x8000, URZ ;  /* 0x0000800008057890 */ /* 0x000fe4000fffe03f */
[----:B------:R-:W-:Y:S02]  /*1430*/  ULOP3.LUT UR4, UR4, 0x200, URZ, 0xc0, !UPT ;  /* 0x0000020004047892 */ /* 0x000fe4000f8ec03f */
[----:B------:R-:W-:Y:S02]  /*1440*/  USHF.R.U32.HI UR5, URZ, 0x4, UR5 ;  /* 0x000000043f057899 */ /* 0x000fe40008011605 */
[----:B------:R-:W-:Y:S02]  /*1450*/  ULEA.HI UR4, UR8, UR4, URZ, 0x1c ;  /* 0x0000000408047291 */ /* 0x000fe4000f8fe03f */
[----:B------:R-:W-:Y:S02]  /*1460*/  USGXT.U32 UR6, UR5, 0xe ;  /* 0x0000000e0506789a */ /* 0x000fe40008000000 */
[----:B------:R-:W-:Y:S01]  /*1470*/  ULOP3.LUT UR9, UR4, 0x3fff, URZ, 0xc0, !UPT ;  /* 0x00003fff04097892 */ /* 0x000fe2000f8ec03f */
[----:B------:R-:W-:Y:S01]  /*1480*/  UMOV UR7, 0x40000040 ;  /* 0x4000004000077882 */ /* 0x000fe20000000000 */
[----:B------:R-:W-:-:S05]  /*1490*/  UMOV UR5, 0x40000040 ;  /* 0x4000004000057882 */ /* 0x000fca0000000000 */
[----:B------:R-:W-:Y:S01]  /*14a0*/  UMOV UR4, UR9 ;  /* 0x0000000900047c82 */ /* 0x000fe20008000000 */
[----:B--2---:R-:W-:Y:S04]  /*14b0*/  STS.U16 [R51+UR8+0x8000], R36 ;  /* 0x0080002433007988 */ /* 0x004fe80008000408 */
[----:B-----5:R-:W-:Y:S04]  /*14c0*/  STS.U16 [R51+UR8+0x8800], R20 ;  /* 0x0088001433007988 */ /* 0x020fe80008000408 */
[----:B---3--:R-:W-:Y:S04]  /*14d0*/  STS.U16 [R51+UR8+0x8400], R38 ;  /* 0x0084002633007988 */ /* 0x008fe80008000408 */
[----:B----4-:R-:W-:Y:S04]  /*14e0*/  STS.U16 [R51+UR8+0x9000], R22 ;  /* 0x0090001633007988 */ /* 0x010fe80008000408 */
[----:B------:R-:W-:Y:S04]  /*14f0*/  STS.U16 [R51+UR8+0x9400], R40 ;  /* 0x0094002833007988 */ /* 0x000fe80008000408 */
        /* <DEDUP_REMOVED lines=20> */
[----:B------:R0:W-:Y:S04]  /*1640*/  STS.U16 [R18+UR8+0xa400], R55 ;  /* 0x00a4003712007988 */ /* 0x0001e80008000408 */
[----:B------:R-:W-:Y:S04]  /*1650*/  STS.U16 [R18+UR8+0xa800], R57 ;  /* 0x00a8003912007988 */ /* 0x000fe80008000408 */
[----:B------:R-:W-:Y:S04]  /*1660*/  STS.U16 [R18+UR8+0xac00], R59 ;  /* 0x00ac003b12007988 */ /* 0x000fe80008000408 */
[----:B------:R-:W-:Y:S04]  /*1670*/  STS.U16 [R18+UR8+0xb000], R71 ;  /* 0x00b0004712007988 */ /* 0x000fe80008000408 */
[----:B------:R1:W-:Y:S04]  /*1680*/  STS.U16 [R18+UR8+0xb400], R73 ;  /* 0x00b4004912007988 */ /* 0x0003e80008000408 */
[----:B------:R-:W-:Y:S04]  /*1690*/  STS.U16 [R18+UR8+0xb800], R75 ;  /* 0x00b8004b12007988 */ /* 0x000fe80008000408 */
[----:B------:R2:W-:Y:S01]  /*16a0*/  STS.U16 [R18+UR8+0xbc00], R77 ;  /* 0x00bc004d12007988 */ /* 0x0005e20008000408 */
[----:B------:R-:W-:Y:S06]  /*16b0*/  BAR.SYNC.DEFER_BLOCKING 0x0 ;  /* 0x0000000000007b1d */ /* 0x000fec0000010000 */
[----:B0-----:R-:W-:-:S06]  /*16c0*/  WARPGROUP.ARRIVE ;  /* 0x00000000000079c5 */ /* 0x001fcc0000000000 */
[----:B------:R-:W-:Y:S01]  /*16d0*/  HGMMA.64x64x16.F32 R24, gdesc[UR4].tnspB, RZ, !UPT ;  /* 0x40e00000041879f0 */ /* 0x000fe2000c7008ff */
[----:B------:R-:W-:Y:S02]  /*16e0*/  UIADD3 UR6, UP1, UR6, 0x80, URZ ;  /* 0x0000008006067890 */ /* 0x000fe4000ff3e03f */
[----:B------:R-:W-:Y:S01]  /*16f0*/  UIADD3 UR9, UP0, UR9, 0x2, URZ ;  /* 0x0000000209097890 */ /* 0x000fe2000ff1e03f */
[----:B------:R-:W-:Y:S01]  /*1700*/  UMOV UR5, URZ ;  /* 0x0000003f00057c82 */ /* 0x000fe20008000000 */
[----:B------:R-:W-:Y:S01]  /*1710*/  UMOV UR4, URZ ;  /* 0x0000003f00047c82 */ /* 0x000fe20008000000 */
[----:B------:R-:W-:Y:S02]  /*1720*/  UIADD3.X UR7, UR5, 0x40000040, URZ, UP1, !UPT ;  /* 0x4000004005077890 */ /* 0x000fe40008ffe43f */
[----:B------:R-:W-:-:S03]  /*1730*/  UIADD3.X UR5, UR4, 0x40000040, URZ, UP0, !UPT ;  /* 0x4000004004057890 */ /* 0x000fc600087fe43f */
[----:B------:R-:W-:-:S06]  /*1740*/  UMOV UR4, UR9 ;  /* 0x0000000900047c82 */ /* 0x000fcc0008000000 */
[----:B------:R-:W-:Y:S01]  /*1750*/  HGMMA.64x64x16.F32 R24, gdesc[UR4].tnspB, R24 ;  /* 0x40e00000041879f0 */ /* 0x000fe20008700818 */
[----:B------:R-:W-:Y:S02]  /*1760*/  UIADD3.64 UR14, UR6, 0x80, URZ ;  /* 0x00000080060e7897 */ /* 0x000fe4000fffe03f */
[----:B------:R-:W-:-:S09]  /*1770*/  UIADD3.64 UR12, UR4, 0x2, URZ ;  /* 0x00000002040c7897 */ /* 0x000fd2000fffe03f */
        /* <DEDUP_REMOVED lines=11> */
[----:B------:R-:W-:Y:S02]  /*1830*/  UIADD3.64 UR12, UR4, 0x402, URZ ;  /* 0x00000402040c7897 */ /* 0x000fe4000fffe03f */
[----:B------:R-:W-:Y:S02]  /*1840*/  UIADD3.64 UR6, UR6, 0x300, URZ ;  /* 0x0000030006067897 */ /* 0x000fe4000fffe03f */
[----:B------:R-:W-:-:S05]  /*1850*/  UIADD3.64 UR4, UR4, 0x404, URZ ;  /* 0x0000040404047897 */ /* 0x000fca000fffe03f */
[----:B------:R-:W-:Y:S04]  /*1860*/  HGMMA.64x64x16.F32 R24, gdesc[UR12].tnspB, R24 ;  /* 0x40e000000c1879f0 */ /* 0x000fe80008700818 */
[----:B------:R-:W-:Y:S01]  /*1870*/  HGMMA.64x64x16.F32 R24, gdesc[UR4].tnspB, R24, gsb0 ;  /* 0x40e00000041879f0 */ /* 0x000fe20008000818 */
[C---:B------:R-:W-:Y:S01]  /*1880*/  IMAD.SHL.U32 R16, R67.reuse, 0x20, RZ ;  /* 0x0000002043107824 */ /* 0x040fe200078e00ff */
[----:B-1----:R-:W-:Y:S01]  /*1890*/  SHF.R.S32.HI R73, RZ, 0x2, R67 ;  /* 0x00000002ff497819 */ /* 0x002fe20000011443 */
[----:B------:R-:W-:-:S03]  /*18a0*/  IMAD.SHL.U32 R17, R67, 0x10, RZ ;  /* 0x0000001043117824 */ /* 0x000fc600078e00ff */
[----:B------:R-:W-:Y:S02]  /*18b0*/  LOP3.LUT R16, R16, 0x60, RZ, 0xc0, !PT ;  /* 0x0000006010107812 */ /* 0x000fe400078ec0ff */
[----:B------:R-:W-:Y:S02]  /*18c0*/  SGXT R73, R73, 0x1 ;  /* 0x000000014949781a */ /* 0x000fe40000000200 */
[----:B------:R-:W-:Y:S02]  /*18d0*/  LOP3.LUT R16, R16, 0xf80, R17, 0xf8, !PT ;  /* 0x00000f8010107812 */ /* 0x000fe400078ef811 */
[----:B--2---:R-:W-:Y:S02]  /*18e0*/  SHF.R.S32.HI R18, RZ, 0x5, R67 ;  /* 0x00000005ff127819 */ /* 0x004fe40000011443 */
[----:B------:R-:W-:Y:S01]  /*18f0*/  LOP3.LUT R73, R16, 0x4010, R73, 0xf8, !PT ;  /* 0x0000401010497812 */ /* 0x000fe200078ef849 */
[----:B------:R-:W-:Y:S01]  /*1900*/  IMAD.SHL.U32 R16, R67, 0x200, RZ ;  /* 0x0000020043107824 */ /* 0x000fe200078e00ff */
[----:B------:R-:W-:-:S04]  /*1910*/  SGXT R18, R18, 0x1 ;  /* 0x000000011212781a */ /* 0x000fc80000000200 */
[----:B------:R-:W-:Y:S01]  /*1920*/  LOP3.LUT R19, R18, 0x4010, RZ, 0xc0, !PT ;  /* 0x0000401012137812 */ /* 0x000fe200078ec0ff */
[----:B------:R-:W-:Y:S01]  /*1930*/  IMAD.SHL.U32 R18, R67, 0x2, RZ ;  /* 0x0000000243127824 */ /* 0x000fe200078e00ff */
[----:B------:R-:W-:-:S04]  /*1940*/  LOP3.LUT R16, R16, 0x3000, RZ, 0xc0, !PT ;  /* 0x0000300010107812 */ /* 0x000fc800078ec0ff */
[----:B------:R-:W-:Y:S01]  /*1950*/  LOP3.LUT R71, R19, 0x180, R18, 0xf8, !PT ;  /* 0x0000018013477812 */ /* 0x000fe200078ef812 */
[----:B------:R-:W-:Y:S02]  /*1960*/  WARPGROUP.DEPBAR.LE gsb0, 0x0 ;  /* 0x00008000000079c5 */ /* 0x000fe40000010000 */
[----:B------:R-:W-:Y:S02]  /*1970*/  IMAD.MOV.U32 R20, RZ, RZ, R24 ;  /* 0x000000ffff147224 */ /* 0x000fe400078e0018 */
[----:B------:R-:W-:Y:S02]  /*1980*/  IMAD.MOV.U32 R21, RZ, RZ, R26 ;  /* 0x000000ffff157224 */ /* 0x000fe400078e001a */
[----:B------:R-:W-:Y:S02]  /*1990*/  IMAD.MOV.U32 R22, RZ, RZ, R40 ;  /* 0x000000ffff167224 */ /* 0x000fe400078e0028 */
[----:B------:R-:W-:Y:S01]  /*19a0*/  IMAD.MOV.U32 R23, RZ, RZ, R42 ;  /* 0x000000ffff177224 */ /* 0x000fe200078e002a */
[----:B------:R-:W-:Y:S01]  /*19b0*/  BAR.SYNC.DEFER_BLOCKING 0x0 ;  /* 0x0000000000007b1d */ /* 0x000fe20000010000 */
[----:B------:R-:W-:Y:S01]  /*19c0*/  LOP3.LUT R24, R16, 0x70, R17, 0xf8, !PT ;  /* 0x0000007010187812 */ /* 0x000fe200078ef811 */
[----:B------:R-:W-:-:S02]  /*19d0*/  IMAD.MOV.U32 R16, RZ, RZ, R28 ;  /* 0x000000ffff107224 */ /* 0x000fc400078e001c */
[----:B------:R-:W-:Y:S02]  /*19e0*/  IMAD.MOV.U32 R17, RZ, RZ, R30 ;  /* 0x000000ffff117224 */ /* 0x000fe400078e001e */
[----:B------:R-:W-:Y:S02]  /*19f0*/  IMAD.MOV.U32 R18, RZ, RZ, R44 ;  /* 0x000000ffff127224 */ /* 0x000fe400078e002c */
[----:B------:R-:W-:Y:S02]  /*1a00*/  IMAD.MOV.U32 R19, RZ, RZ, R46 ;  /* 0x000000ffff137224 */ /* 0x000fe400078e002e */
[----:B------:R-:W-:Y:S01]  /*1a10*/  IMAD.MOV.U32 R56, RZ, RZ, R36 ;  /* 0x000000ffff387224 */ /* 0x000fe200078e0024 */
[----:B------:R-:W-:Y:S01]  /*1a20*/  LOP3.LUT R36, R71, R24, RZ, 0x3c, !PT ;  /* 0x0000001847247212 */ /* 0x000fe200078e3cff */
[----:B------:R-:W-:Y:S01]  /*1a30*/  IMAD.MOV.U32 R24, RZ, RZ, R25 ;  /* 0x000000ffff187224 */ /* 0x000fe200078e0019 */
[----:B------:R-:W0:Y:S01]  /*1a40*/  LDC.64 R70, c[0x0][0x220] ;  /* 0x00008800ff467b82 */ /* 0x000e220000000a00 */
[----:B------:R-:W-:-:S02]  /*1a50*/  IMAD.MOV.U32 R28, RZ, RZ, R29 ;  /* 0x000000ffff1c7224 */ /* 0x000fc400078e001d */
[----:B------:R-:W-:Y:S01]  /*1a60*/  IMAD.MOV.U32 R57, RZ, RZ, R38 ;  /* 0x000000ffff397224 */ /* 0x000fe200078e0026 */
[----:B------:R-:W-:Y:S01]  /*1a70*/  LOP3.LUT R38, R73, 0x10, RZ, 0x3c, !PT ;  /* 0x0000001049267812 */ /* 0x000fe200078e3cff */
[----:B------:R-:W-:Y:S01]  /*1a80*/  IMAD.MOV.U32 R58, RZ, RZ, R52 ;  /* 0x000000ffff3a7224 */ /* 0x000fe200078e0034 */
[----:B------:R1:W-:Y:S01]  /*1a90*/  STS.128 [R73+UR8], R20 ;  /* 0x0000001449007988 */ /* 0x0003e20008000c08 */
[----:B------:R-:W-:Y:S02]  /*1aa0*/  IMAD.MOV.U32 R59, RZ, RZ, R54 ;  /* 0x000000ffff3b7224 */ /* 0x000fe400078e0036 */
[----:B------:R-:W-:Y:S01]  /*1ab0*/  IMAD.MOV.U32 R25, RZ, RZ, R27 ;  /* 0x000000ffff197224 */ /* 0x000fe200078e001b */
[----:B------:R2:W-:Y:S01]  /*1ac0*/  STS.128 [R73+UR8+0x1000], R16 ;  /* 0x0010001049007988 */ /* 0x0005e20008000c08 */
[----:B------:R-:W-:Y:S02]  /*1ad0*/  IMAD.MOV.U32 R29, RZ, RZ, R31 ;  /* 0x000000ffff1d7224 */ /* 0x000fe400078e001f */
[----:B------:R-:W-:-:S02]  /*1ae0*/  IMAD.MOV.U32 R26, RZ, RZ, R41 ;  /* 0x000000ffff1a7224 */ /* 0x000fc400078e0029 */
[----:B------:R-:W-:Y:S02]  /*1af0*/  IMAD.MOV.U32 R27, RZ, RZ, R43 ;  /* 0x000000ffff1b7224 */ /* 0x000fe400078e002b */
[----:B-1----:R-:W-:Y:S02]  /*1b00*/  IMAD.MOV.U32 R20, RZ, RZ, R32 ;  /* 0x000000ffff147224 */ /* 0x002fe400078e0020 */
[----:B------:R-:W-:Y:S02]  /*1b10*/  IMAD.MOV.U32 R21, RZ, RZ, R34 ;  /* 0x000000ffff157224 */ /* 0x000fe400078e0022 */
[----:B------:R-:W-:Y:S02]  /*1b20*/  IMAD.MOV.U32 R22, RZ, RZ, R48 ;  /* 0x000000ffff167224 */ /* 0x000fe400078e0030 */
[----:B------:R-:W-:Y:S02]  /*1b30*/  IMAD.MOV.U32 R23, RZ, RZ, R50 ;  /* 0x000000ffff177224 */ /* 0x000fe400078e0032 */
[----:B------:R-:W-:-:S02]  /*1b40*/  IMAD.MOV.U32 R30, RZ, RZ, R45 ;  /* 0x000000ffff1e7224 */ /* 0x000fc400078e002d */
[----:B------:R-:W-:Y:S01]  /*1b50*/  IMAD.MOV.U32 R31, RZ, RZ, R47 ;  /* 0x000000ffff1f7224 */ /* 0x000fe200078e002f */
[----:B------:R1:W-:Y:S01]  /*1b60*/  STS.128 [R73+UR8+0x2000], R20 ;  /* 0x0020001449007988 */ /* 0x0003e20008000c08 */
[----:B--2---:R-:W-:Y:S02]  /*1b70*/  IMAD.MOV.U32 R16, RZ, RZ, R33 ;  /* 0x000000ffff107224 */ /* 0x004fe400078e0021 */
[----:B------:R-:W-:Y:S02]  /*1b80*/  IMAD.MOV.U32 R17, RZ, RZ, R35 ;  /* 0x000000ffff117224 */ /* 0x000fe400078e0023 */
[----:B------:R-:W-:Y:S02]  /*1b90*/  IMAD.MOV.U32 R18, RZ, RZ, R49 ;  /* 0x000000ffff127224 */ /* 0x000fe400078e0031 */
[----:B------:R-:W-:Y:S01]  /*1ba0*/  IMAD.MOV.U32 R19, RZ, RZ, R51 ;  /* 0x000000ffff137224 */ /* 0x000fe200078e0033 */
[----:B------:R-:W-:Y:S01]  /*1bb0*/  STS.128 [R73+UR8+0x3000], R56 ;  /* 0x0030003849007988 */ /* 0x000fe20008000c08 */
[----:B-1----:R-:W-:-:S02]  /*1bc0*/  IMAD.MOV.U32 R20, RZ, RZ, R37 ;  /* 0x000000ffff147224 */ /* 0x002fc400078e0025 */
[----:B------:R-:W-:Y:S02]  /*1bd0*/  IMAD.MOV.U32 R21, RZ, RZ, R39 ;  /* 0x000000ffff157224 */ /* 0x000fe400078e0027 */
[----:B------:R-:W-:Y:S02]  /*1be0*/  IMAD.MOV.U32 R22, RZ, RZ, R53 ;  /* 0x000000ffff167224 */ /* 0x000fe400078e0035 */
[----:B------:R-:W-:Y:S01]  /*1bf0*/  IMAD.MOV.U32 R23, RZ, RZ, R55 ;  /* 0x000000ffff177224 */ /* 0x000fe200078e0037 */
[----:B------:R1:W-:Y:S04]  /*1c00*/  STS.128 [R38+UR8], R24 ;  /* 0x0000001826007988 */ /* 0x0003e80008000c08 */
[----:B------:R2:W-:Y:S04]  /*1c10*/  STS.128 [R38+UR8+0x1000], R28 ;  /* 0x0010001c26007988 */ /* 0x0005e80008000c08 */
[----:B------:R-:W-:Y:S04]  /*1c20*/  STS.128 [R38+UR8+0x2000], R16 ;  /* 0x0020001026007988 */ /* 0x000fe80008000c08 */
[----:B------:R3:W-:Y:S01]  /*1c30*/  STS.128 [R38+UR8+0x3000], R20 ;  /* 0x0030001426007988 */ /* 0x0007e20008000c08 */
[----:B------:R-:W-:Y:S01]  /*1c40*/  BAR.SYNC.DEFER_BLOCKING 0x0 ;  /* 0x0000000000007b1d */ /* 0x000fe20000010000 */
[----:B------:R-:W-:-:S04]  /*1c50*/  SHF.R.U32.HI R37, RZ, 0x5, R67 ;  /* 0x00000005ff257819 */ /* 0x000fc80000011643 */
[----:B------:R-:W-:Y:S01]  /*1c60*/  SGXT.U32 R37, R37, 0x3 ;  /* 0x000000032525781a */ /* 0x000fe20000000000 */
[----:B------:R-:W4:Y:S03]  /*1c70*/  LDS.128 R32, [R36+UR8] ;  /* 0x0000000824207984 */ /* 0x000f260008000c00 */
[C---:B------:R-:W-:Y:S02]  /*1c80*/  LOP3.LUT R39, R37.reuse, 0x8, RZ, 0xfc, !PT ;  /* 0x0000000825277812 */ /* 0x040fe400078efcff */
[----:B------:R-:W-:Y:S01]  /*1c90*/  LOP3.LUT R43, R37, 0x10, RZ, 0xfc, !PT ;  /* 0x00000010252b7812 */ /* 0x000fe200078efcff */
[----:B------:R-:W-:Y:S01]  /*1ca0*/  LDS.128 R44, [R36+UR8+0xa00] ;  /* 0x000a0008242c7984 */ /* 0x000fe20008000c00 */
[----:B0-----:R-:W-:Y:S02]  /*1cb0*/  LEA R40, P0, R69, R70, 0x3 ;  /* 0x0000004645287211 */ /* 0x001fe400078018ff */
[C---:B-1----:R-:W-:Y:S01]  /*1cc0*/  LOP3.LUT R25, R37.reuse, 0x18, RZ, 0xfc, !PT ;  /* 0x0000001825197812 */ /* 0x042fe200078efcff */
[----:B------:R-:W-:Y:S01]  /*1cd0*/  LDS.128 R48, [R36+UR8+0xc00] ;  /* 0x000c000824307984 */ /* 0x000fe20008000c00 */
[----:B------:R-:W-:-:S02]  /*1ce0*/  LOP3.LUT R27, R37, 0x20, RZ, 0xfc, !PT ;  /* 0x00000020251b7812 */ /* 0x000fc400078efcff */
[C---:B--2---:R-:W-:Y:S01]  /*1cf0*/  LOP3.LUT R29, R37.reuse, 0x28, RZ, 0xfc, !PT ;  /* 0x00000028251d7812 */ /* 0x044fe200078efcff */
[----:B------:R-:W-:Y:S01]  /*1d00*/  LDS.128 R56, [R36+UR8+0xe00] ;  /* 0x000e000824387984 */ /* 0x000fe20008000c00 */
[----:B------:R-:W-:Y:S02]  /*1d10*/  LOP3.LUT R37, R37, 0x30, RZ, 0xfc, !PT ;  /* 0x0000003025257812 */ /* 0x000fe400078efcff */
[-C--:B---3--:R-:W-:Y:S02]  /*1d20*/  LEA R20, P3, R39, R70.reuse, 0x8 ;  /* 0x0000004627147211 */ /* 0x088fe400078640ff */
[-C--:B------:R-:W-:Y:S02]  /*1d30*/  LEA R16, P4, R43, R70.reuse, 0x8 ;  /* 0x000000462b107211 */ /* 0x080fe400078840ff */
[----:B------:R-:W-:Y:S02]  /*1d40*/  LEA.HI.X R41, R76, R71, RZ, 0x2, P0 ;  /* 0x000000474c297211 */ /* 0x000fe400000f14ff */
[----:B------:R-:W-:-:S02]  /*1d50*/  LEA R18, P5, R25, R70, 0x8 ;  /* 0x0000004619127211 */ /* 0x000fc400078a40ff */
[-C--:B------:R-:W-:Y:S02]  /*1d60*/  LEA R24, P6, R27, R70.reuse, 0x8 ;  /* 0x000000461b187211 */ /* 0x080fe400078c40ff */
[-C--:B------:R-:W-:Y:S02]  /*1d70*/  LEA R22, P0, R29, R70.reuse, 0x8 ;  /* 0x000000461d167211 */ /* 0x080fe400078040ff */
[-C--:B------:R-:W-:Y:S02]  /*1d80*/  LEA R26, P1, R37, R70.reuse, 0x8 ;  /* 0x00000046251a7211 */ /* 0x080fe400078240ff */
[-C--:B------:R-:W-:Y:S02]  /*1d90*/  LEA R28, P2, R65, R70.reuse, 0x8 ;  /* 0x00000046411c7211 */ /* 0x080fe400078440ff */
[----:B------:R-:W-:Y:S02]  /*1da0*/  LEA.HI.X R21, R74, R71, RZ, 0x2, P3 ;  /* 0x000000474a157211 */ /* 0x000fe400018f14ff */
[----:B------:R-:W-:-:S02]  /*1db0*/  LEA R30, P3, R63, R70, 0x8 ;  /* 0x000000463f1e7211 */ /* 0x000fc400078640ff */
[-C--:B------:R-:W-:Y:S02]  /*1dc0*/  LEA.HI.X R17, R72, R71.reuse, RZ, 0x2, P4 ;  /* 0x0000004748117211 */ /* 0x080fe400020f14ff */
[----:B------:R-:W-:Y:S02]  /*1dd0*/  LEA R38, P4, R61, R70, 0x8 ;  /* 0x000000463d267211 */ /* 0x000fe400078840ff */
[-C--:B------:R-:W-:Y:S02]  /*1de0*/  LEA.HI.X R19, R0, R71.reuse, RZ, 0x2, P5 ;  /* 0x0000004700137211 */ /* 0x080fe400028f14ff */
[-C--:B------:R-:W-:Y:S02]  /*1df0*/  LEA.HI.X R25, R12, R71.reuse, RZ, 0x2, P6 ;  /* 0x000000470c197211 */ /* 0x080fe400030f14ff */
[-C--:B------:R-:W-:Y:S02]  /*1e00*/  LEA.HI.X R23, R10, R71.reuse, RZ, 0x2, P0 ;  /* 0x000000470a177211 */ /* 0x080fe400000f14ff */
[----:B------:R-:W-:-:S02]  /*1e10*/  LEA.HI.X R27, R8, R71, RZ, 0x2, P1 ;  /* 0x00000047081b7211 */ /* 0x000fc400008f14ff */
[-C--:B------:R-:W-:Y:S02]  /*1e20*/  LEA.HI.X R29, R6, R71.reuse, RZ, 0x2, P2 ;  /* 0x00000047061d7211 */ /* 0x080fe400010f14ff */
[-C--:B------:R-:W-:Y:S02]  /*1e30*/  LEA R52, P5, R15, R70.reuse, 0x8 ;  /* 0x000000460f347211 */ /* 0x080fe400078a40ff */
[-C--:B------:R-:W-:Y:S02]  /*1e40*/  LEA R54, P6, R13, R70.reuse, 0x8 ;  /* 0x000000460d367211 */ /* 0x080fe400078c40ff */
[-C--:B------:R-:W-:Y:S02]  /*1e50*/  LEA R72, P0, R11, R70.reuse, 0x8 ;  /* 0x000000460b487211 */ /* 0x080fe400078040ff */
[-C--:B------:R-:W-:Y:S02]  /*1e60*/  LEA R74, P1, R9, R70.reuse, 0x8 ;  /* 0x00000046094a7211 */ /* 0x080fe400078240ff */
[-C--:B------:R-:W-:Y:S01]  /*1e70*/  LEA R76, P2, R7, R70.reuse, 0x8 ;  /* 0x00000046074c7211 */ /* 0x080fe200078440ff */
[----:B------:R-:W-:Y:S01]  /*1e80*/  IMAD.WIDE.U32 R40, R3, 0x4, R40 ;  /* 0x0000000403287825 */ /* 0x000fe200078e0028 */
[----:B------:R-:W-:Y:S01]  /*1e90*/  LEA.HI.X R31, R2, R71, RZ, 0x2, P3 ;  /* 0x00000047021f7211 */ /* 0x000fe200018f14ff */
[----:B------:R-:W-:Y:S01]  /*1ea0*/  LDS.128 R8, [R36+UR8+0x400] ;  /* 0x0004000824087984 */ /* 0x000fe20008000c00 */
[----:B------:R-:W-:-:S02]  /*1eb0*/  LEA R70, P3, R5, R70, 0x8 ;  /* 0x0000004605467211 */ /* 0x000fc400078640ff */
[-C--:B------:R-:W-:Y:S02]  /*1ec0*/  LEA.HI.X R39, R4, R71.reuse, RZ, 0x2, P4 ;  /* 0x0000004704277211 */ /* 0x080fe400020f14ff */
[----:B------:R-:W0:Y:S01]  /*1ed0*/  LDS.128 R4, [R36+UR8+0x200] ;  /* 0x0002000824047984 */ /* 0x000e220008000c00 */
[-C--:B------:R-:W-:Y:S02]  /*1ee0*/  LEA.HI.X R53, R68, R71.reuse, RZ, 0x2, P5 ;  /* 0x0000004744357211 */ /* 0x080fe400028f14ff */
[-C--:B------:R-:W-:Y:S02]  /*1ef0*/  LEA.HI.X R55, R66, R71.reuse, RZ, 0x2, P6 ;  /* 0x0000004742377211 */ /* 0x080fe400030f14ff */
[-C--:B------:R-:W-:Y:S02]  /*1f00*/  LEA.HI.X R73, R64, R71.reuse, RZ, 0x2, P0 ;  /* 0x0000004740497211 */ /* 0x080fe400000f14ff */
[-C--:B------:R-:W-:Y:S02]  /*1f10*/  LEA.HI.X R75, R62, R71.reuse, RZ, 0x2, P1 ;  /* 0x000000473e4b7211 */ /* 0x080fe400008f14ff */
[----:B------:R-:W-:-:S02]  /*1f20*/  LEA.HI.X R77, R60, R71, RZ, 0x2, P2 ;  /* 0x000000473c4d7211 */ /* 0x000fc400010f14ff */
[----:B------:R-:W-:Y:S01]  /*1f30*/  LEA.HI.X R71, R14, R71, RZ, 0x2, P3 ;  /* 0x000000470e477211 */ /* 0x000fe200018f14ff */
[----:B----4-:R-:W-:Y:S04]  /*1f40*/  STG.E desc[UR10][R40.64], R32 ;  /* 0x0000002028007986 */ /* 0x010fe8000c10190a */
[----:B------:R-:W1:Y:S04]  /*1f50*/  LDS.128 R12, [R36+UR8+0x600] ;  /* 0x00060008240c7984 */ /* 0x000e680008000c00 */
[----:B------:R-:W-:Y:S04]  /*1f60*/  STG.E desc[UR10][R40.64+0x80], R34 ;  /* 0x0000802228007986 */ /* 0x000fe8000c10190a */
[----:B------:R-:W2:Y:S01]  /*1f70*/  LDS.128 R40, [R36+UR8+0x800] ;  /* 0x0008000824287984 */ /* 0x000ea20008000c00 */
[----:B------:R-:W-:-:S04]  /*1f80*/  IMAD.WIDE.U32 R20, R3, 0x4, R20 ;  /* 0x0000000403147825 */ /* 0x000fc800078e0014 */
[C---:B------:R-:W-:Y:S01]  /*1f90*/  IMAD.WIDE.U32 R16, R3.reuse, 0x4, R16 ;  /* 0x0000000403107825 */ /* 0x040fe200078e0010 */
[----:B------:R-:W-:Y:S03]  /*1fa0*/  STG.E desc[UR10][R20.64], R33 ;  /* 0x0000002114007986 */ /* 0x000fe6000c10190a */
[C---:B------:R-:W-:Y:S01]  /*1fb0*/  IMAD.WIDE.U32 R18, R3.reuse, 0x4, R18 ;  /* 0x0000000403127825 */ /* 0x040fe200078e0012 */
[----:B------:R-:W-:Y:S03]  /*1fc0*/  STG.E desc[UR10][R20.64+0x80], R35 ;  /* 0x0000802314007986 */ /* 0x000fe6000c10190a */
[----:B------:R-:W-:-:S04]  /*1fd0*/  IMAD.WIDE.U32 R24, R3, 0x4, R24 ;  /* 0x0000000403187825 */ /* 0x000fc800078e0018 */
[C---:B------:R-:W-:Y:S01]  /*1fe0*/  IMAD.WIDE.U32 R22, R3.reuse, 0x4, R22 ;  /* 0x0000000403167825 */ /* 0x040fe200078e0016 */
[----:B0-----:R-:W-:Y:S03]  /*1ff0*/  STG.E desc[UR10][R16.64], R4 ;  /* 0x0000000410007986 */ /* 0x001fe6000c10190a */
[C---:B------:R-:W-:Y:S01]  /*2000*/  IMAD.WIDE.U32 R26, R3.reuse, 0x4, R26 ;  /* 0x00000004031a7825 */ /* 0x040fe200078e001a */
[----:B------:R-:W-:Y:S03]  /*2010*/  STG.E desc[UR10][R16.64+0x80], R6 ;  /* 0x0000800610007986 */ /* 0x000fe6000c10190a */
        /* <DEDUP_REMOVED lines=9> */
[----:B------:R-:W-:Y:S04]  /*20b0*/  STG.E desc[UR10][R22.64], R9 ;  /* 0x0000000916007986 */ /* 0x000fe8000c10190a */
[----:B------:R-:W-:Y:S01]  /*20c0*/  STG.E desc[UR10][R22.64+0x80], R11 ;  /* 0x0000800b16007986 */ /* 0x000fe2000c10190a */
[----:B------:R-:W-:-:S03]  /*20d0*/  IMAD.WIDE.U32 R72, R3, 0x4, R72 ;  /* 0x0000000403487825 */ /* 0x000fc600078e0048 */
[----:B-1----:R-:W-:Y:S01]  /*20e0*/  STG.E desc[UR10][R26.64], R12 ;  /* 0x0000000c1a007986 */ /* 0x002fe2000c10190a */
[----:B------:R-:W-:-:S03]  /*20f0*/  IMAD.WIDE.U32 R74, R3, 0x4, R74 ;  /* 0x00000004034a7825 */ /* 0x000fc600078e004a */
[----:B------:R-:W-:Y:S01]  /*2100*/  STG.E desc[UR10][R26.64+0x80], R14 ;  /* 0x0000800e1a007986 */ /* 0x000fe2000c10190a */
[----:B------:R-:W-:-:S03]  /*2110*/  IMAD.WIDE.U32 R76, R3, 0x4, R76 ;  /* 0x00000004034c7825 */ /* 0x000fc600078e004c */
[----:B------:R-:W-:Y:S01]  /*2120*/  STG.E desc[UR10][R28.64], R13 ;  /* 0x0000000d1c007986 */ /* 0x000fe2000c10190a */
[----:B------:R-:W-:-:S03]  /*2130*/  IMAD.WIDE.U32 R70, R3, 0x4, R70 ;  /* 0x0000000403467825 */ /* 0x000fc600078e0046 */
[----:B------:R-:W-:Y:S04]  /*2140*/  STG.E desc[UR10][R28.64+0x80], R15 ;  /* 0x0000800f1c007986 */ /* 0x000fe8000c10190a */
[----:B--2---:R-:W-:Y:S04]  /*2150*/  STG.E desc[UR10][R30.64], R40 ;  /* 0x000000281e007986 */ /* 0x004fe8000c10190a */
[----:B------:R-:W-:Y:S04]  /*2160*/  STG.E desc[UR10][R30.64+0x80], R42 ;  /* 0x0000802a1e007986 */ /* 0x000fe8000c10190a */
        /* <DEDUP_REMOVED lines=13> */
[----:B------:R-:W-:Y:S01]  /*2240*/  STG.E desc[UR10][R70.64+0x80], R59 ;  /* 0x0000803b46007986 */ /* 0x000fe2000c10190a */
[----:B------:R-:W-:Y:S05]  /*2250*/  EXIT ;  /* 0x000000000000794d */ /* 0x000fea0003800000 */
.L_x_0:
[----:B------:R-:W-:-:S00]  /*2260*/  BRA `(.L_x_0) ;  /* 0xfffffffc00fc7947 */ /* 0x000fc0000383ffff */
[----:B------:R-:W-:-:S00]  /*2270*/  NOP ;  /* 0x0000000000007918 */ /* 0x000fc00000000000 */
        /* <DEDUP_REMOVED lines=8> */
.L_x_1:


//--------------------- .nv.shared.gluon_mma      --------------------------
	.section	.nv.shared.gluon_mma,"aw",@nobits
	.sectionflags	@""
	.align	16
	.zero		1024


//--------------------- .nv.shared.reserved.0     --------------------------
	.section	.nv.shared.reserved.0,"aw",@nobits
	.weak		__nv_reservedSMEM_offset_0_alias
	.size		__nv_reservedSMEM_offset_0_alias, 0, 0
	.other		__nv_reservedSMEM_offset_0_alias,@"STO_CUDA_RESERVED_SHARED STV_DEFAULT"
__nv_reservedSMEM_offset_0_alias:
	.zero		0


//--------------------- .nv.constant0.gluon_mma   --------------------------
	.section	.nv.constant0.gluon_mma,"a",@progbits
	.sectionflags	@""
	.align	4
.nv.constant0.gluon_mma:
	.zero		568


//--------------------- SYMBOLS --------------------------

	.type		.nv.reservedSmem.offset0,@object
	.size		.nv.reservedSmem.offset0,0x4
